// auto-generated by cutlass_sweep.gemm — config: {"arch": "sm_90", "cluster_m": 4, "cluster_n": 1, "dtype": "e5m2", "dtype_b": "e5m2", "layout": "nt", "stages": 0, "tile_k": 32, "tile_m": 128, "tile_n": 256}
#include "cutlass/cutlass.h"
#include "cutlass/gemm/collective/collective_builder.hpp"
#include "cutlass/gemm/device/gemm_universal_adapter.h"
#include "cutlass/gemm/kernel/gemm_universal.hpp"
#include "cutlass/epilogue/collective/collective_builder.hpp"

using ElemA = cutlass::float_e5m2_t;
using ElemB = cutlass::float_e5m2_t;
using ElemCD = cutlass::float_e5m2_t;
using Acc  = float;
using TileShape    = cute::Shape<cute::_128, cute::_256, cute::_32>;
using ClusterShape = cute::Shape<cute::_4, cute::_1, cute::_1>;

using CollectiveEpilogue = typename cutlass::epilogue::collective::CollectiveBuilder<
    cutlass::arch::Sm90, cutlass::arch::OpClassTensorOp,
    TileShape, ClusterShape,
    cutlass::epilogue::collective::EpilogueTileAuto,
    Acc, Acc,
    ElemCD, cutlass::layout::RowMajor, 128 / cutlass::sizeof_bits<ElemCD>::value,
    ElemCD, cutlass::layout::RowMajor, 128 / cutlass::sizeof_bits<ElemCD>::value,
    cutlass::epilogue::collective::EpilogueScheduleAuto
  >::CollectiveOp;

using CollectiveMainloop = typename cutlass::gemm::collective::CollectiveBuilder<
    cutlass::arch::Sm90, cutlass::arch::OpClassTensorOp,
    ElemA, cutlass::layout::RowMajor, 128 / cutlass::sizeof_bits<ElemA>::value,
    ElemB, cutlass::layout::ColumnMajor, 128 / cutlass::sizeof_bits<ElemB>::value,
    Acc,
    TileShape, ClusterShape,
    cutlass::gemm::collective::StageCountAutoCarveout<static_cast<int>(sizeof(typename CollectiveEpilogue::SharedStorage))>,
    cutlass::gemm::collective::KernelScheduleAuto
  >::CollectiveOp;

using GemmKernel = cutlass::gemm::kernel::GemmUniversal<
    cute::Shape<int,int,int,int>,
    CollectiveMainloop,
    CollectiveEpilogue
>;
using Gemm = cutlass::gemm::device::GemmUniversalAdapter<GemmKernel>;

// Force the device kernel symbol into the cubin without needing a host main.
auto* _anchor = &cutlass::device_kernel<GemmKernel>;


// ===== COMPILED SASS (sm_90a) =====

	.target	sm_90a

	.elftype	@"ET_EXEC"


//--------------------- .note.nv.tkinfo           --------------------------
	.section	.note.nv.tkinfo,"",@"SHT_NOTE"
	.sectionflags	@"SHF_NOTE_NV_TKINFO"
	.tkinfo
        /*0018*/ 	.word	0x00000002
        /*0030*/ 	.string	""
        /*0030*/ 	.string	"ptxas"
        /*0030*/ 	.string	"Cuda compilation tools, release 13.0, V13.0.88"
        /*0030*/ 	.string	"Build cuda_13.0.r13.0/compiler.36424714_0"
        /*0030*/ 	.string	"-arch sm_90a -m 64 "



//--------------------- .note.nv.cuinfo           --------------------------
	.section	.note.nv.cuinfo,"",@"SHT_NOTE"
	.sectionflags	@"SHF_NOTE_NV_CUINFO"
        /*0018*/ 	.short	0x0002
        /*001a*/ 	.short	0x005a
        /*001c*/ 	.short	0x0082
	.zero		2


//--------------------- .nv.info                  --------------------------
	.section	.nv.info,"",@"SHT_CUDA_INFO"
	.align	4


	//----- nvinfo : EIATTR_REGCOUNT
	.align		4
        /*0000*/ 	.byte	0x04, 0x2f
        /*0002*/ 	.short	(.L_12 - .L_11)
	.align		4
.L_11:
        /*0004*/ 	.word	index@(_ZN7cutlass13device_kernelINS_4gemm6kernel13GemmUniversalIN4cute5tupleIJiiiiEEENS1_10collective13CollectiveMmaINS1_37MainloopSm90TmaGmmaWarpSpecializedFP8ILi18ENS5_IJNS4_1CILi4EEENSA_ILi1EEESC_EEENS1_35KernelTmaWarpSpecializedCooperativeEEENS5_IJNSA_ILi128EEENSA_ILi256EEENSA_ILi32EEEEEENS_12float_e5m2_tENS5_IJlSC_lEEESK_SL_NS4_8TiledMMAINS4_8MMA_AtomIJNS4_4SM904GMMA31MMA_64x256x32_F32E5M2E5M2_SS_TNILNSP_7ScaleInE1ELSR_1EEEEEENS4_6LayoutINS5_IJNSA_ILi2EEESC_SC_EEENS5_IJSC_NSA_ILi0EEESX_EEEEENS5_IJNS4_10UnderscoreES10_S10_EEEEENS4_13SM90_TMA_LOADENS4_14ComposedLayoutINS4_7SwizzleILi1ELi4ELi3EEENS4_18smem_ptr_flag_bitsILi8EEENSU_INS5_IJNSA_ILi8EEESI_EEENS5_IJSI_SC_EEEEEEEvNS4_8identityENS4_23SM90_TMA_LOAD_MULTICASTES1D_vS1E_EENS_8epilogue10collective6detail29Sm90TmaWarpSpecializedAdapterINS1I_15DefaultEpilogueISK_SL_SL_NS1H_6thread17LinearCombinationISK_Li1EffLNS1M_9ScaleType4KindE0ELNS_15FloatRoundStyleE2ESK_EENS1_15EpilogueDefaultEEEEEvvEEEEvNT_6ParamsE)
        /*0008*/ 	.word	0x000000a8


	//----- nvinfo : EIATTR_FRAME_SIZE
	.align		4
.L_12:
        /*000c*/ 	.byte	0x04, 0x11
        /*000e*/ 	.short	(.L_14 - .L_13)
	.align		4
.L_13:
        /*0010*/ 	.word	index@(_ZN7cutlass13device_kernelINS_4gemm6kernel13GemmUniversalIN4cute5tupleIJiiiiEEENS1_10collective13CollectiveMmaINS1_37MainloopSm90TmaGmmaWarpSpecializedFP8ILi18ENS5_IJNS4_1CILi4EEENSA_ILi1EEESC_EEENS1_35KernelTmaWarpSpecializedCooperativeEEENS5_IJNSA_ILi128EEENSA_ILi256EEENSA_ILi32EEEEEENS_12float_e5m2_tENS5_IJlSC_lEEESK_SL_NS4_8TiledMMAINS4_8MMA_AtomIJNS4_4SM904GMMA31MMA_64x256x32_F32E5M2E5M2_SS_TNILNSP_7ScaleInE1ELSR_1EEEEEENS4_6LayoutINS5_IJNSA_ILi2EEESC_SC_EEENS5_IJSC_NSA_ILi0EEESX_EEEEENS5_IJNS4_10UnderscoreES10_S10_EEEEENS4_13SM90_TMA_LOADENS4_14ComposedLayoutINS4_7SwizzleILi1ELi4ELi3EEENS4_18smem_ptr_flag_bitsILi8EEENSU_INS5_IJNSA_ILi8EEESI_EEENS5_IJSI_SC_EEEEEEEvNS4_8identityENS4_23SM90_TMA_LOAD_MULTICASTES1D_vS1E_EENS_8epilogue10collective6detail29Sm90TmaWarpSpecializedAdapterINS1I_15DefaultEpilogueISK_SL_SL_NS1H_6thread17LinearCombinationISK_Li1EffLNS1M_9ScaleType4KindE0ELNS_15FloatRoundStyleE2ESK_EENS1_15EpilogueDefaultEEEEEvvEEEEvNT_6ParamsE)
        /*0014*/ 	.word	0x00000108


	//----- nvinfo : EIATTR_MIN_STACK_SIZE
	.align		4
.L_14:
        /*0018*/ 	.byte	0x04, 0x12
        /*001a*/ 	.short	(.L_16 - .L_15)
	.align		4
.L_15:
        /*001c*/ 	.word	index@(_ZN7cutlass13device_kernelINS_4gemm6kernel13GemmUniversalIN4cute5tupleIJiiiiEEENS1_10collective13CollectiveMmaINS1_37MainloopSm90TmaGmmaWarpSpecializedFP8ILi18ENS5_IJNS4_1CILi4EEENSA_ILi1EEESC_EEENS1_35KernelTmaWarpSpecializedCooperativeEEENS5_IJNSA_ILi128EEENSA_ILi256EEENSA_ILi32EEEEEENS_12float_e5m2_tENS5_IJlSC_lEEESK_SL_NS4_8TiledMMAINS4_8MMA_AtomIJNS4_4SM904GMMA31MMA_64x256x32_F32E5M2E5M2_SS_TNILNSP_7ScaleInE1ELSR_1EEEEEENS4_6LayoutINS5_IJNSA_ILi2EEESC_SC_EEENS5_IJSC_NSA_ILi0EEESX_EEEEENS5_IJNS4_10UnderscoreES10_S10_EEEEENS4_13SM90_TMA_LOADENS4_14ComposedLayoutINS4_7SwizzleILi1ELi4ELi3EEENS4_18smem_ptr_flag_bitsILi8EEENSU_INS5_IJNSA_ILi8EEESI_EEENS5_IJSI_SC_EEEEEEEvNS4_8identityENS4_23SM90_TMA_LOAD_MULTICASTES1D_vS1E_EENS_8epilogue10collective6detail29Sm90TmaWarpSpecializedAdapterINS1I_15DefaultEpilogueISK_SL_SL_NS1H_6thread17LinearCombinationISK_Li1EffLNS1M_9ScaleType4KindE0ELNS_15FloatRoundStyleE2ESK_EENS1_15EpilogueDefaultEEEEEvvEEEEvNT_6ParamsE)
        /*0020*/ 	.word	0x00000108
.L_16:


//--------------------- .nv.compat                --------------------------
	.section	.nv.compat,"",@"SHT_CUDA_COMPAT_INFO"
	.align	4
        /*0000*/ 	.byte	0x02, 0x09, 0x01, 0x00, 0x02, 0x02, 0x04, 0x00, 0x02, 0x05, 0x05, 0x00, 0x03, 0x07, 0x01, 0x01
        /*0010*/ 	.byte	0x02, 0x03, 0x01, 0x00, 0x02, 0x06, 0x01, 0x00, 0x04, 0x0b, 0x08, 0x00, 0x00, 0x00, 0x00, 0x00
        /*0020*/ 	.byte	0x00, 0x00, 0x00, 0x00


//--------------------- .nv.info._ZN7cutlass13device_kernelINS_4gemm6kernel13GemmUniversalIN4cute5tupleIJiiiiEEENS1_10collective13CollectiveMmaINS1_37MainloopSm90TmaGmmaWarpSpecializedFP8ILi18ENS5_IJNS4_1CILi4EEENSA_ILi1EEESC_EEENS1_35KernelTmaWarpSpecializedCooperativeEEENS5_IJNSA_ILi128EEENSA_ILi256EEENSA_ILi32EEEEEENS_12float_e5m2_tENS5_IJlSC_lEEESK_SL_NS4_8TiledMMAINS4_8MMA_AtomIJNS4_4SM904GMMA31MMA_64x256x32_F32E5M2E5M2_SS_TNILNSP_7ScaleInE1ELSR_1EEEEEENS4_6LayoutINS5_IJNSA_ILi2EEESC_SC_EEENS5_IJSC_NSA_ILi0EEESX_EEEEENS5_IJNS4_10UnderscoreES10_S10_EEEEENS4_13SM90_TMA_LOADENS4_14ComposedLayoutINS4_7SwizzleILi1ELi4ELi3EEENS4_18smem_ptr_flag_bitsILi8EEENSU_INS5_IJNSA_ILi8EEESI_EEENS5_IJSI_SC_EEEEEEEvNS4_8identityENS4_23SM90_TMA_LOAD_MULTICASTES1D_vS1E_EENS_8epilogue10collective6detail29Sm90TmaWarpSpecializedAdapterINS1I_15DefaultEpilogueISK_SL_SL_NS1H_6thread17LinearCombinationISK_Li1EffLNS1M_9ScaleType4KindE0ELNS_15FloatRoundStyleE2ESK_EENS1_15EpilogueDefaultEEEEEvvEEEEvNT_6ParamsE --------------------------
	.section	.nv.info._ZN7cutlass13device_kernelINS_4gemm6kernel13GemmUniversalIN4cute5tupleIJiiiiEEENS1_10collective13CollectiveMmaINS1_37MainloopSm90TmaGmmaWarpSpecializedFP8ILi18ENS5_IJNS4_1CILi4EEENSA_ILi1EEESC_EEENS1_35KernelTmaWarpSpecializedCooperativeEEENS5_IJNSA_ILi128EEENSA_ILi256EEENSA_ILi32EEEEEENS_12float_e5m2_tENS5_IJlSC_lEEESK_SL_NS4_8TiledMMAINS4_8MMA_AtomIJNS4_4SM904GMMA31MMA_64x256x32_F32E5M2E5M2_SS_TNILNSP_7ScaleInE1ELSR_1EEEEEENS4_6LayoutINS5_IJNSA_ILi2EEESC_SC_EEENS5_IJSC_NSA_ILi0EEESX_EEEEENS5_IJNS4_10UnderscoreES10_S10_EEEEENS4_13SM90_TMA_LOADENS4_14ComposedLayoutINS4_7SwizzleILi1ELi4ELi3EEENS4_18smem_ptr_flag_bitsILi8EEENSU_INS5_IJNSA_ILi8EEESI_EEENS5_IJSI_SC_EEEEEEEvNS4_8identityENS4_23SM90_TMA_LOAD_MULTICASTES1D_vS1E_EENS_8epilogue10collective6detail29Sm90TmaWarpSpecializedAdapterINS1I_15DefaultEpilogueISK_SL_SL_NS1H_6thread17LinearCombinationISK_Li1EffLNS1M_9ScaleType4KindE0ELNS_15FloatRoundStyleE2ESK_EENS1_15EpilogueDefaultEEEEEvvEEEEvNT_6ParamsE,"",@"SHT_CUDA_INFO"
	.sectionflags	@""
	.align	4


	//----- nvinfo : EIATTR_CUDA_API_VERSION
	.align		4
        /*0000*/ 	.byte	0x04, 0x37
        /*0002*/ 	.short	(.L_18 - .L_17)
.L_17:
        /*0004*/ 	.word	0x00000082


	//----- nvinfo : EIATTR_KPARAM_INFO
	.align		4
.L_18:
        /*0008*/ 	.byte	0x04, 0x17
        /*000a*/ 	.short	(.L_20 - .L_19)
.L_19:
        /*000c*/ 	.word	0x00000000
        /*0010*/ 	.short	0x0000
        /*0012*/ 	.short	0x0070
        /*0014*/ 	.byte	0x00, 0xf0, 0x01, 0x10


	//----- nvinfo : EIATTR_SPARSE_MMA_MASK
	.align		4
.L_20:
        /*0018*/ 	.byte	0x03, 0x50
        /*001a*/ 	.short	0x0000


	//----- nvinfo : EIATTR_MAXREG_COUNT
	.align		4
        /*001c*/ 	.byte	0x03, 0x1b
        /*001e*/ 	.short	0x00a8


	//----- nvinfo : EIATTR_NUM_BARRIERS
	.align		4
        /*0020*/ 	.byte	0x02, 0x4c
        /*0022*/ 	.byte	0x01
	.zero		1


	//----- nvinfo : EIATTR_ANNOTATIONS
	.align		4
        /*0024*/ 	.byte	0x04, 0x55
        /*0026*/ 	.short	(.L_22 - .L_21)


	//   ....[0]....
.L_21:
        /*0028*/ 	.word	0x00000001
        /*002c*/ 	.byte	0x20, 0x09, 0x00, 0x00, 0x01, 0x00, 0x00, 0x00, 0x10, 0x0a, 0x00, 0x00, 0x01, 0x00, 0x00, 0x00
        /* <DEDUP_REMOVED lines=198> */
        /*0c9c*/ 	.byte	0xa0, 0x0c, 0x01, 0x00


	//----- nvinfo : EIATTR_MERCURY_ISA_VERSION
	.align		4
.L_22:
        /*0ca0*/ 	.byte	0x03, 0x5f
        /*0ca2*/ 	.short	0x0101


	//----- nvinfo : EIATTR_INT_WARP_WIDE_INSTR_OFFSETS
	.align		4
        /*0ca4*/ 	.byte	0x04, 0x31
        /*0ca6*/ 	.short	(.L_24 - .L_23)


	//   ....[0]....
.L_23:
        /*0ca8*/ 	.word	0x00000760


	//   ....[1]....
        /*0cac*/ 	.word	0x00000770


	//   ....[2]....
        /*0cb0*/ 	.word	0x000008f0


	//----- nvinfo : EIATTR_COOP_GROUP_MASK_REGIDS
	.align		4
.L_24:
        /*0cb4*/ 	.byte	0x04, 0x29
        /*0cb6*/ 	.short	(.L_26 - .L_25)


	//   ....[0]....
.L_25:
        /*0cb8*/ 	.word	0xffffffff


	//   ....[1]....
        /*0cbc*/ 	.word	0xffffffff


	//   ....[2]....
        /*0cc0*/ 	.word	0xffffffff


	//   ....[3]....
        /*0cc4*/ 	.word	0xffffffff


	//   ....[4]....
        /*0cc8*/ 	.word	0xffffffff


	//   ....[5]....
        /*0ccc*/ 	.word	0xffffffff


	//----- nvinfo : EIATTR_COOP_GROUP_INSTR_OFFSETS
	.align		4
.L_26:
        /*0cd0*/ 	.byte	0x04, 0x28
        /*0cd2*/ 	.short	(.L_28 - .L_27)


	//   ....[0]....
.L_27:
        /*0cd4*/ 	.word	0x00000070


	//   ....[1]....
        /*0cd8*/ 	.word	0x00000080


	//   ....[2]....
        /*0cdc*/ 	.word	0x000001a0


	//   ....[3]....
        /*0ce0*/ 	.word	0x000005c0


	//   ....[4]....
        /*0ce4*/ 	.word	0x00000a50


	//   ....[5]....
        /*0ce8*/ 	.word	0x000017d0


	//----- nvinfo : EIATTR_REG_RECONFIG
	.align		4
.L_28:
        /*0cec*/ 	.byte	0x01, 0x54
	.zero		2


	//----- nvinfo : EIATTR_MBARRIER_INSTR_OFFSETS
	.align		4
        /*0cf0*/ 	.byte	0x04, 0x39
        /*0cf2*/ 	.short	(.L_30 - .L_29)


	//   ....[0]....
.L_29:
        /*0cf4*/ 	.word	0x00000360
        /*0cf8*/ 	.word	0x000000ff
        /*0cfc*/ 	.word	0x00000000
        /*0d00*/ 	.short	0x0100
        /*0d02*/ 	.byte	0x09
	.zero		1


	//   ....[1]....
        /*0d04*/ 	.word	0x00000370
        /*0d08*/ 	.word	0x000000ff
        /*0d0c*/ 	.word	0x00000090
        /*0d10*/ 	.short	0x0100
        /*0d12*/ 	.byte	0x09
	.zero		1


	//   ....[2]....
        /*0d14*/ 	.word	0x00000380
        /*0d18*/ 	.word	0x000000ff
        /*0d1c*/ 	.word	0x00000008
        /*0d20*/ 	.short	0x0100
        /*0d22*/ 	.byte	0x09
	.zero		1


	//   ....[3]....
        /*0d24*/ 	.word	0x00000390
        /*0d28*/ 	.word	0x000000ff
        /*0d2c*/ 	.word	0x00000098
        /*0d30*/ 	.short	0x0100
        /*0d32*/ 	.byte	0x09
	.zero		1


	//   ....[4]....
        /*0d34*/ 	.word	0x000003a0
        /*0d38*/ 	.word	0x000000ff
        /*0d3c*/ 	.word	0x00000010
        /*0d40*/ 	.short	0x0100
        /*0d42*/ 	.byte	0x09
	.zero		1


	//   ....[5]....
        /*0d44*/ 	.word	0x000003b0
        /*0d48*/ 	.word	0x000000ff
        /*0d4c*/ 	.word	0x000000a0
        /*0d50*/ 	.short	0x0100
        /*0d52*/ 	.byte	0x09
	.zero		1


	//   ....[6]....
        /*0d54*/ 	.word	0x000003c0
        /*0d58*/ 	.word	0x000000ff
        /*0d5c*/ 	.word	0x00000018
        /*0d60*/ 	.short	0x0100
        /*0d62*/ 	.byte	0x09
	.zero		1


	//   ....[7]....
        /*0d64*/ 	.word	0x000003d0
        /*0d68*/ 	.word	0x000000ff
        /*0d6c*/ 	.word	0x000000a8
        /*0d70*/ 	.short	0x0100
        /*0d72*/ 	.byte	0x09
	.zero		1


	//   ....[8]....
        /*0d74*/ 	.word	0x000003e0
        /*0d78*/ 	.word	0x000000ff
        /*0d7c*/ 	.word	0x00000020
        /*0d80*/ 	.short	0x0100
        /*0d82*/ 	.byte	0x09
	.zero		1


	//   ....[9]....
        /*0d84*/ 	.word	0x000003f0
        /*0d88*/ 	.word	0x000000ff
        /*0d8c*/ 	.word	0x000000b0
        /*0d90*/ 	.short	0x0100
        /*0d92*/ 	.byte	0x09
	.zero		1


	//   ....[10]....
        /*0d94*/ 	.word	0x00000400
        /*0d98*/ 	.word	0x000000ff
        /*0d9c*/ 	.word	0x00000028
        /*0da0*/ 	.short	0x0100
        /*0da2*/ 	.byte	0x09
	.zero		1


	//   ....[11]....
        /*0da4*/ 	.word	0x00000410
        /*0da8*/ 	.word	0x000000ff
        /*0dac*/ 	.word	0x000000b8
        /*0db0*/ 	.short	0x0100
        /*0db2*/ 	.byte	0x09
	.zero		1


	//   ....[12]....
        /*0db4*/ 	.word	0x00000420
        /*0db8*/ 	.word	0x000000ff
        /*0dbc*/ 	.word	0x00000030
        /*0dc0*/ 	.short	0x0100
        /*0dc2*/ 	.byte	0x09
	.zero		1


	//   ....[13]....
        /*0dc4*/ 	.word	0x00000430
        /*0dc8*/ 	.word	0x000000ff
        /*0dcc*/ 	.word	0x000000c0
        /*0dd0*/ 	.short	0x0100
        /*0dd2*/ 	.byte	0x09
	.zero		1


	//   ....[14]....
        /*0dd4*/ 	.word	0x00000440
        /*0dd8*/ 	.word	0x000000ff
        /*0ddc*/ 	.word	0x00000038
        /*0de0*/ 	.short	0x0100
        /*0de2*/ 	.byte	0x09
	.zero		1


	//   ....[15]....
        /*0de4*/ 	.word	0x00000450
        /*0de8*/ 	.word	0x000000ff
        /*0dec*/ 	.word	0x000000c8
        /*0df0*/ 	.short	0x0100
        /*0df2*/ 	.byte	0x09
	.zero		1


	//   ....[16]....
        /*0df4*/ 	.word	0x00000460
        /*0df8*/ 	.word	0x000000ff
        /*0dfc*/ 	.word	0x00000040
        /*0e00*/ 	.short	0x0100
        /*0e02*/ 	.byte	0x09
	.zero		1


	//   ....[17]....
        /*0e04*/ 	.word	0x00000470
        /*0e08*/ 	.word	0x000000ff
        /*0e0c*/ 	.word	0x000000d0
        /*0e10*/ 	.short	0x0100
        /*0e12*/ 	.byte	0x09
	.zero		1


	//   ....[18]....
        /*0e14*/ 	.word	0x00000480
        /*0e18*/ 	.word	0x000000ff
        /*0e1c*/ 	.word	0x00000048
        /*0e20*/ 	.short	0x0100
        /*0e22*/ 	.byte	0x09
	.zero		1


	//   ....[19]....
        /*0e24*/ 	.word	0x00000490
        /*0e28*/ 	.word	0x000000ff
        /*0e2c*/ 	.word	0x000000d8
        /*0e30*/ 	.short	0x0100
        /*0e32*/ 	.byte	0x09
	.zero		1


	//   ....[20]....
        /*0e34*/ 	.word	0x000004a0
        /*0e38*/ 	.word	0x000000ff
        /*0e3c*/ 	.word	0x00000050
        /*0e40*/ 	.short	0x0100
        /*0e42*/ 	.byte	0x09
	.zero		1


	//   ....[21]....
        /*0e44*/ 	.word	0x000004b0
        /*0e48*/ 	.word	0x000000ff
        /*0e4c*/ 	.word	0x000000e0
        /*0e50*/ 	.short	0x0100
        /*0e52*/ 	.byte	0x09
	.zero		1


	//   ....[22]....
        /*0e54*/ 	.word	0x000004c0
        /*0e58*/ 	.word	0x000000ff
        /*0e5c*/ 	.word	0x00000058
        /*0e60*/ 	.short	0x0100
        /*0e62*/ 	.byte	0x09
	.zero		1


	//   ....[23]....
        /*0e64*/ 	.word	0x000004d0
        /*0e68*/ 	.word	0x000000ff
        /*0e6c*/ 	.word	0x000000e8
        /*0e70*/ 	.short	0x0100
        /*0e72*/ 	.byte	0x09
	.zero		1


	//   ....[24]....
        /*0e74*/ 	.word	0x000004e0
        /*0e78*/ 	.word	0x000000ff
        /*0e7c*/ 	.word	0x00000060
        /*0e80*/ 	.short	0x0100
        /*0e82*/ 	.byte	0x09
	.zero		1


	//   ....[25]....
        /*0e84*/ 	.word	0x000004f0
        /*0e88*/ 	.word	0x000000ff
        /*0e8c*/ 	.word	0x000000f0
        /*0e90*/ 	.short	0x0100
        /*0e92*/ 	.byte	0x09
	.zero		1


	//   ....[26]....
        /*0e94*/ 	.word	0x00000500
        /*0e98*/ 	.word	0x000000ff
        /*0e9c*/ 	.word	0x00000068
        /*0ea0*/ 	.short	0x0100
        /*0ea2*/ 	.byte	0x09
	.zero		1


	//   ....[27]....
        /*0ea4*/ 	.word	0x00000510
        /*0ea8*/ 	.word	0x000000ff
        /*0eac*/ 	.word	0x000000f8
        /*0eb0*/ 	.short	0x0100
        /*0eb2*/ 	.byte	0x09
	.zero		1


	//   ....[28]....
        /*0eb4*/ 	.word	0x00000520
        /*0eb8*/ 	.word	0x000000ff
        /*0ebc*/ 	.word	0x00000070
        /*0ec0*/ 	.short	0x0100
        /*0ec2*/ 	.byte	0x09
	.zero		1


	//   ....[29]....
        /*0ec4*/ 	.word	0x00000530
        /*0ec8*/ 	.word	0x000000ff
        /*0ecc*/ 	.word	0x00000100
        /*0ed0*/ 	.short	0x0100
        /*0ed2*/ 	.byte	0x09
	.zero		1


	//   ....[30]....
        /*0ed4*/ 	.word	0x00000540
        /*0ed8*/ 	.word	0x000000ff
        /*0edc*/ 	.word	0x00000078
        /*0ee0*/ 	.short	0x0100
        /*0ee2*/ 	.byte	0x09
	.zero		1


	//   ....[31]....
        /*0ee4*/ 	.word	0x00000550
        /*0ee8*/ 	.word	0x000000ff
        /*0eec*/ 	.word	0x00000108
        /*0ef0*/ 	.short	0x0100
        /*0ef2*/ 	.byte	0x09
	.zero		1


	//   ....[32]....
        /*0ef4*/ 	.word	0x00000560
        /*0ef8*/ 	.word	0x000000ff
        /*0efc*/ 	.word	0x00000080
        /*0f00*/ 	.short	0x0100
        /*0f02*/ 	.byte	0x09
	.zero		1


	//   ....[33]....
        /*0f04*/ 	.word	0x00000570
        /*0f08*/ 	.word	0x000000ff
        /*0f0c*/ 	.word	0x00000110
        /*0f10*/ 	.short	0x0100
        /*0f12*/ 	.byte	0x09
	.zero		1


	//   ....[34]....
        /*0f14*/ 	.word	0x00000580
        /*0f18*/ 	.word	0x000000ff
        /*0f1c*/ 	.word	0x00000088
        /*0f20*/ 	.short	0x0100
        /*0f22*/ 	.byte	0x09
	.zero		1


	//   ....[35]....
        /*0f24*/ 	.word	0x00000590
        /*0f28*/ 	.word	0x000000ff
        /*0f2c*/ 	.word	0x00000118
        /*0f30*/ 	.short	0x0100
        /*0f32*/ 	.byte	0x09
	.zero		1


	//   ....[36]....
        /*0f34*/ 	.word	0x00000970
        /*0f38*/ 	.word	0x000000ff
        /*0f3c*/ 	.word	0x00000130
        /*0f40*/ 	.short	0x0100
        /*0f42*/ 	.byte	0x06
	.zero		1


	//   ....[37]....
        /*0f44*/ 	.word	0x000009d0
        /*0f48*/ 	.word	0x000000ff
        /*0f4c*/ 	.word	0x00000138
        /*0f50*/ 	.short	0x0100
        /*0f52*/ 	.byte	0x06
	.zero		1


	//   ....[38]....
        /*0f54*/ 	.word	0x00001fe0
        /*0f58*/ 	.word	0x000000ff
        /*0f5c*/ 	.word	0x00000000
        /*0f60*/ 	.short	0x010a
        /*0f62*/ 	.byte	0x06
	.zero		1


	//   ....[39]....
        /*0f64*/ 	.word	0x00002020
        /*0f68*/ 	.word	0x000000ff
        /*0f6c*/ 	.word	0x00000000
        /*0f70*/ 	.short	0x010a
        /*0f72*/ 	.byte	0x06
	.zero		1


	//   ....[40]....
        /*0f74*/ 	.word	0x000031e0
        /*0f78*/ 	.word	0x000000ff
        /*0f7c*/ 	.word	0x00000000
        /*0f80*/ 	.short	0x010a
        /*0f82*/ 	.byte	0x09
	.zero		1


	//   ....[41]....
        /*0f84*/ 	.word	0x00003220
        /*0f88*/ 	.word	0x000000ff
        /*0f8c*/ 	.word	0x00000000
        /*0f90*/ 	.short	0x010a
        /*0f92*/ 	.byte	0x09
	.zero		1


	//   ....[42]....
        /*0f94*/ 	.word	0x00004260
        /*0f98*/ 	.word	0x000000e5
        /*0f9c*/ 	.word	0x00000000
        /*0fa0*/ 	.short	0x0101
        /*0fa2*/ 	.byte	0x3f
	.zero		1


	//   ....[43]....
        /*0fa4*/ 	.word	0x00005480
        /*0fa8*/ 	.word	0x00000018
        /*0fac*/ 	.word	0x00000000
        /*0fb0*/ 	.short	0x0101
        /*0fb2*/ 	.byte	0x3f
	.zero		1


	//   ....[44]....
        /*0fb4*/ 	.word	0x0000f6c0
        /*0fb8*/ 	.word	0x0000000b
        /*0fbc*/ 	.word	0x00000090
        /*0fc0*/ 	.short	0x010a
        /*0fc2*/ 	.byte	0x3f
	.zero		1


	//   ....[45]....
        /*0fc4*/ 	.word	0x0000fa90
        /*0fc8*/ 	.word	0x00000004
        /*0fcc*/ 	.word	0x00000138
        /*0fd0*/ 	.short	0x0101
        /*0fd2*/ 	.byte	0x3f
	.zero		1


	//   ....[46]....
        /*0fd4*/ 	.word	0x00010210
        /*0fd8*/ 	.word	0x00000007
        /*0fdc*/ 	.word	0x00000000
        /*0fe0*/ 	.short	0x010a
        /*0fe2*/ 	.byte	0x3f
	.zero		1


	//   ....[47]....
        /*0fe4*/ 	.word	0x00010290
        /*0fe8*/ 	.word	0x00000009
        /*0fec*/ 	.word	0x00000000
        /*0ff0*/ 	.short	0x010a
        /*0ff2*/ 	.byte	0x3f
	.zero		1


	//   ....[48]....
        /*0ff4*/ 	.word	0x00010320
        /*0ff8*/ 	.word	0x00000006
        /*0ffc*/ 	.word	0x00000000
        /*1000*/ 	.short	0x010a
        /*1002*/ 	.byte	0x3f
	.zero		1


	//   ....[49]....
        /*1004*/ 	.word	0x000103b0
        /*1008*/ 	.word	0x00000009
        /*100c*/ 	.word	0x00000000
        /*1010*/ 	.short	0x010a
        /*1012*/ 	.byte	0x3f
	.zero		1


	//   ....[50]....
        /*1014*/ 	.word	0x00010440
        /*1018*/ 	.word	0x00000006
        /*101c*/ 	.word	0x00000000
        /*1020*/ 	.short	0x010a
        /*1022*/ 	.byte	0x3f
	.zero		1


	//   ....[51]....
        /*1024*/ 	.word	0x000104d0
        /*1028*/ 	.word	0x00000009
        /*102c*/ 	.word	0x00000000
        /*1030*/ 	.short	0x010a
        /*1032*/ 	.byte	0x3f
	.zero		1


	//   ....[52]....
        /*1034*/ 	.word	0x00010560
        /*1038*/ 	.word	0x00000006
        /*103c*/ 	.word	0x00000000
        /*1040*/ 	.short	0x010a
        /*1042*/ 	.byte	0x3f
	.zero		1


	//   ....[53]....
        /*1044*/ 	.word	0x000105f0
        /*1048*/ 	.word	0x00000009
        /*104c*/ 	.word	0x00000000
        /*1050*/ 	.short	0x010a
        /*1052*/ 	.byte	0x3f
	.zero		1


	//   ....[54]....
        /*1054*/ 	.word	0x00010680
        /*1058*/ 	.word	0x00000006
        /*105c*/ 	.word	0x00000000
        /*1060*/ 	.short	0x010a
        /*1062*/ 	.byte	0x3f
	.zero		1


	//   ....[55]....
        /*1064*/ 	.word	0x00010710
        /*1068*/ 	.word	0x00000009
        /*106c*/ 	.word	0x00000000
        /*1070*/ 	.short	0x010a
        /*1072*/ 	.byte	0x3f
	.zero		1


	//   ....[56]....
        /*1074*/ 	.word	0x000107a0
        /*1078*/ 	.word	0x00000006
        /*107c*/ 	.word	0x00000000
        /*1080*/ 	.short	0x010a
        /*1082*/ 	.byte	0x3f
	.zero		1


	//   ....[57]....
        /*1084*/ 	.word	0x00010830
        /*1088*/ 	.word	0x00000009
        /*108c*/ 	.word	0x00000000
        /*1090*/ 	.short	0x010a
        /*1092*/ 	.byte	0x3f
	.zero		1


	//   ....[58]....
        /*1094*/ 	.word	0x000108c0
        /*1098*/ 	.word	0x00000006
        /*109c*/ 	.word	0x00000000
        /*10a0*/ 	.short	0x010a
        /*10a2*/ 	.byte	0x3f
	.zero		1


	//   ....[59]....
        /*10a4*/ 	.word	0x00010950
        /*10a8*/ 	.word	0x00000009
        /*10ac*/ 	.word	0x00000000
        /*10b0*/ 	.short	0x010a
        /*10b2*/ 	.byte	0x3f
	.zero		1


	//   ....[60]....
        /*10b4*/ 	.word	0x000109e0
        /*10b8*/ 	.word	0x00000006
        /*10bc*/ 	.word	0x00000000
        /*10c0*/ 	.short	0x010a
        /*10c2*/ 	.byte	0x3f
	.zero		1


	//   ....[61]....
        /*10c4*/ 	.word	0x00010a70
        /*10c8*/ 	.word	0x00000009
        /*10cc*/ 	.word	0x00000000
        /*10d0*/ 	.short	0x010a
        /*10d2*/ 	.byte	0x3f
	.zero		1


	//   ....[62]....
        /*10d4*/ 	.word	0x00010b00
        /*10d8*/ 	.word	0x00000006
        /*10dc*/ 	.word	0x00000000
        /*10e0*/ 	.short	0x010a
        /*10e2*/ 	.byte	0x3f
	.zero		1


	//   ....[63]....
        /*10e4*/ 	.word	0x00010b90
        /*10e8*/ 	.word	0x00000003
        /*10ec*/ 	.word	0x00000000
        /*10f0*/ 	.short	0x010a
        /*10f2*/ 	.byte	0x3f
	.zero		1


	//   ....[64]....
        /*10f4*/ 	.word	0x00010c00
        /*10f8*/ 	.word	0x00000003
        /*10fc*/ 	.word	0x00000000
        /*1100*/ 	.short	0x010a
        /*1102*/ 	.byte	0x3f
	.zero		1


	//   ....[65]....
        /*1104*/ 	.word	0x00010c70
        /*1108*/ 	.word	0x00000000
        /*110c*/ 	.word	0x00000000
        /*1110*/ 	.short	0x010a
        /*1112*/ 	.byte	0x3f
	.zero		1


	//   ....[66]....
        /*1114*/ 	.word	0x00010d50
        /*1118*/ 	.word	0x0000000b
        /*111c*/ 	.word	0x00000090
        /*1120*/ 	.short	0x010a
        /*1122*/ 	.byte	0x3f
	.zero		1


	//   ....[67]....
        /*1124*/ 	.word	0x00010e20
        /*1128*/ 	.word	0x00000007
        /*112c*/ 	.word	0x00000000
        /*1130*/ 	.short	0x010a
        /*1132*/ 	.byte	0x3f
	.zero		1


	//   ....[68]....
        /*1134*/ 	.word	0x00010e70
        /*1138*/ 	.word	0x00000009
        /*113c*/ 	.word	0x00000000
        /*1140*/ 	.short	0x010a
        /*1142*/ 	.byte	0x3f
	.zero		1


	//   ....[69]....
        /*1144*/ 	.word	0x00010ec0
        /*1148*/ 	.word	0x00000006
        /*114c*/ 	.word	0x00000000
        /*1150*/ 	.short	0x010a
        /*1152*/ 	.byte	0x3f
	.zero		1


	//   ....[70]....
        /*1154*/ 	.word	0x00010f10
        /*1158*/ 	.word	0x00000009
        /*115c*/ 	.word	0x00000000
        /*1160*/ 	.short	0x010a
        /*1162*/ 	.byte	0x3f
	.zero		1


	//   ....[71]....
        /*1164*/ 	.word	0x00010f60
        /*1168*/ 	.word	0x00000006
        /*116c*/ 	.word	0x00000000
        /*1170*/ 	.short	0x010a
        /*1172*/ 	.byte	0x3f
	.zero		1


	//   ....[72]....
        /*1174*/ 	.word	0x00010fb0
        /*1178*/ 	.word	0x00000009
        /*117c*/ 	.word	0x00000000
        /*1180*/ 	.short	0x010a
        /*1182*/ 	.byte	0x3f
	.zero		1


	//   ....[73]....
        /*1184*/ 	.word	0x00011000
        /*1188*/ 	.word	0x00000006
        /*118c*/ 	.word	0x00000000
        /*1190*/ 	.short	0x010a
        /*1192*/ 	.byte	0x3f
	.zero		1


	//   ....[74]....
        /*1194*/ 	.word	0x00011050
        /*1198*/ 	.word	0x00000009
        /*119c*/ 	.word	0x00000000
        /*11a0*/ 	.short	0x010a
        /*11a2*/ 	.byte	0x3f
	.zero		1


	//   ....[75]....
        /*11a4*/ 	.word	0x000110a0
        /*11a8*/ 	.word	0x00000006
        /*11ac*/ 	.word	0x00000000
        /*11b0*/ 	.short	0x010a
        /*11b2*/ 	.byte	0x3f
	.zero		1


	//   ....[76]....
        /*11b4*/ 	.word	0x000110f0
        /*11b8*/ 	.word	0x00000009
        /*11bc*/ 	.word	0x00000000
        /*11c0*/ 	.short	0x010a
        /*11c2*/ 	.byte	0x3f
	.zero		1


	//   ....[77]....
        /*11c4*/ 	.word	0x00011140
        /*11c8*/ 	.word	0x00000006
        /*11cc*/ 	.word	0x00000000
        /*11d0*/ 	.short	0x010a
        /*11d2*/ 	.byte	0x3f
	.zero		1


	//   ....[78]....
        /*11d4*/ 	.word	0x00011190
        /*11d8*/ 	.word	0x00000009
        /*11dc*/ 	.word	0x00000000
        /*11e0*/ 	.short	0x010a
        /*11e2*/ 	.byte	0x3f
	.zero		1


	//   ....[79]....
        /*11e4*/ 	.word	0x000111e0
        /*11e8*/ 	.word	0x00000006
        /*11ec*/ 	.word	0x00000000
        /*11f0*/ 	.short	0x010a
        /*11f2*/ 	.byte	0x3f
	.zero		1


	//   ....[80]....
        /*11f4*/ 	.word	0x00011230
        /*11f8*/ 	.word	0x00000009
        /*11fc*/ 	.word	0x00000000
        /*1200*/ 	.short	0x010a
        /*1202*/ 	.byte	0x3f
	.zero		1


	//   ....[81]....
        /*1204*/ 	.word	0x00011280
        /*1208*/ 	.word	0x00000006
        /*120c*/ 	.word	0x00000000
        /*1210*/ 	.short	0x010a
        /*1212*/ 	.byte	0x3f
	.zero		1


	//   ....[82]....
        /*1214*/ 	.word	0x000112d0
        /*1218*/ 	.word	0x00000009
        /*121c*/ 	.word	0x00000000
        /*1220*/ 	.short	0x010a
        /*1222*/ 	.byte	0x3f
	.zero		1


	//   ....[83]....
        /*1224*/ 	.word	0x00011320
        /*1228*/ 	.word	0x00000006
        /*122c*/ 	.word	0x00000000
        /*1230*/ 	.short	0x010a
        /*1232*/ 	.byte	0x3f
	.zero		1


	//----- nvinfo : EIATTR_NUM_MBARRIERS
	.align		4
.L_30:
        /*1234*/ 	.byte	0x03, 0x38
        /*1236*/ 	.short	0x0026


	//----- nvinfo : EIATTR_EXIT_INSTR_OFFSETS
	.align		4
        /*1238*/ 	.byte	0x04, 0x1c
        /*123a*/ 	.short	(.L_32 - .L_31)


	//   ....[0]....
.L_31:
        /*123c*/ 	.word	0x00000be0


	//   ....[1]....
        /*1240*/ 	.word	0x00001470


	//   ....[2]....
        /*1244*/ 	.word	0x0000eda0


	//   ....[3]....
        /*1248*/ 	.word	0x0000f330


	//   ....[4]....
        /*124c*/ 	.word	0x00010be0


	//----- nvinfo : EIATTR_MAX_THREADS
	.align		4
.L_32:
        /*1250*/ 	.byte	0x04, 0x05
        /*1252*/ 	.short	(.L_34 - .L_33)
.L_33:
        /*1254*/ 	.word	0x00000180
        /*1258*/ 	.word	0x00000001
        /*125c*/ 	.word	0x00000001


	//----- nvinfo : EIATTR_CRS_STACK_SIZE
	.align		4
.L_34:
        /*1260*/ 	.byte	0x04, 0x1e
        /*1262*/ 	.short	(.L_36 - .L_35)
.L_35:
        /*1264*/ 	.word	0x00000000


	//----- nvinfo : EIATTR_CBANK_PARAM_SIZE
	.align		4
.L_36:
        /*1268*/ 	.byte	0x03, 0x19
        /*126a*/ 	.short	0x0470


	//----- nvinfo : EIATTR_PARAM_CBANK
	.align		4
        /*126c*/ 	.byte	0x04, 0x0a
        /*126e*/ 	.short	(.L_38 - .L_37)
	.align		4
.L_37:
        /*1270*/ 	.word	index@(.nv.constant0._ZN7cutlass13device_kernelINS_4gemm6kernel13GemmUniversalIN4cute5tupleIJiiiiEEENS1_10collective13CollectiveMmaINS1_37MainloopSm90TmaGmmaWarpSpecializedFP8ILi18ENS5_IJNS4_1CILi4EEENSA_ILi1EEESC_EEENS1_35KernelTmaWarpSpecializedCooperativeEEENS5_IJNSA_ILi128EEENSA_ILi256EEENSA_ILi32EEEEEENS_12float_e5m2_tENS5_IJlSC_lEEESK_SL_NS4_8TiledMMAINS4_8MMA_AtomIJNS4_4SM904GMMA31MMA_64x256x32_F32E5M2E5M2_SS_TNILNSP_7ScaleInE1ELSR_1EEEEEENS4_6LayoutINS5_IJNSA_ILi2EEESC_SC_EEENS5_IJSC_NSA_ILi0EEESX_EEEEENS5_IJNS4_10UnderscoreES10_S10_EEEEENS4_13SM90_TMA_LOADENS4_14ComposedLayoutINS4_7SwizzleILi1ELi4ELi3EEENS4_18smem_ptr_flag_bitsILi8EEENSU_INS5_IJNSA_ILi8EEESI_EEENS5_IJSI_SC_EEEEEEEvNS4_8identityENS4_23SM90_TMA_LOAD_MULTICASTES1D_vS1E_EENS_8epilogue10collective6detail29Sm90TmaWarpSpecializedAdapterINS1I_15DefaultEpilogueISK_SL_SL_NS1H_6thread17LinearCombinationISK_Li1EffLNS1M_9ScaleType4KindE0ELNS_15FloatRoundStyleE2ESK_EENS1_15EpilogueDefaultEEEEEvvEEEEvNT_6ParamsE)
        /*1274*/ 	.short	0x0210
        /*1276*/ 	.short	0x0470


	//----- nvinfo : EIATTR_SW_WAR
	.align		4
.L_38:
        /*1278*/ 	.byte	0x04, 0x36
        /*127a*/ 	.short	(.L_40 - .L_39)
.L_39:
        /*127c*/ 	.word	0x00000008
.L_40:


//--------------------- .nv.callgraph             --------------------------
	.section	.nv.callgraph,"",@"SHT_CUDA_CALLGRAPH"
	.align	4
	.sectionentsize	8
	.align		4
        /*0000*/ 	.word	0x00000000
	.align		4
        /*0004*/ 	.word	0xffffffff
	.align		4
        /*0008*/ 	.word	0x00000000
	.align		4
        /*000c*/ 	.word	0xfffffffe
	.align		4
        /*0010*/ 	.word	0x00000000
	.align		4
        /*0014*/ 	.word	0xfffffffd
	.align		4
        /*0018*/ 	.word	0x00000000
	.align		4
        /*001c*/ 	.word	0xfffffffc


//--------------------- .nv.constant4             --------------------------
	.section	.nv.constant4,"a",@progbits
	.align	8
	.align		8
.nv.constant4:
        /*0000*/ 	.dword	_ZN40_INTERNAL_b4eb5898_4_k_cu_db0f7443_233904cuda3std3__45__cpo5beginE
	.align		8
        /*0008*/ 	.dword	_ZN40_INTERNAL_b4eb5898_4_k_cu_db0f7443_233904cuda3std3__45__cpo3endE
	.align		8
        /*0010*/ 	.dword	_ZN40_INTERNAL_b4eb5898_4_k_cu_db0f7443_233904cuda3std3__45__cpo6cbeginE
	.align		8
        /*0018*/ 	.dword	_ZN40_INTERNAL_b4eb5898_4_k_cu_db0f7443_233904cuda3std3__45__cpo4cendE
	.align		8
        /*0020*/ 	.dword	_ZN40_INTERNAL_b4eb5898_4_k_cu_db0f7443_233904cuda3std3__442_GLOBAL__N__b4eb5898_4_k_cu_db0f7443_233906ignoreE
	.align		8
        /*0028*/ 	.dword	_ZN40_INTERNAL_b4eb5898_4_k_cu_db0f7443_233904cuda3std3__419piecewise_constructE
	.align		8
        /*0030*/ 	.dword	_ZN40_INTERNAL_b4eb5898_4_k_cu_db0f7443_233904cuda3std3__48in_placeE
	.align		8
        /*0038*/ 	.dword	_ZN40_INTERNAL_b4eb5898_4_k_cu_db0f7443_233904cuda3std6ranges3__45__cpo4swapE
	.align		8
        /*0040*/ 	.dword	_ZN40_INTERNAL_b4eb5898_4_k_cu_db0f7443_233904cuda3std6ranges3__45__cpo9iter_moveE
	.align		8
        /*0048*/ 	.dword	_ZN40_INTERNAL_b4eb5898_4_k_cu_db0f7443_233904cute7productE
	.align		8
        /*0050*/ 	.dword	_ZN40_INTERNAL_b4eb5898_4_k_cu_db0f7443_233904cute1_E


//--------------------- .text._ZN7cutlass13device_kernelINS_4gemm6kernel13GemmUniversalIN4cute5tupleIJiiiiEEENS1_10collective13CollectiveMmaINS1_37MainloopSm90TmaGmmaWarpSpecializedFP8ILi18ENS5_IJNS4_1CILi4EEENSA_ILi1EEESC_EEENS1_35KernelTmaWarpSpecializedCooperativeEEENS5_IJNSA_ILi128EEENSA_ILi256EEENSA_ILi32EEEEEENS_12float_e5m2_tENS5_IJlSC_lEEESK_SL_NS4_8TiledMMAINS4_8MMA_AtomIJNS4_4SM904GMMA31MMA_64x256x32_F32E5M2E5M2_SS_TNILNSP_7ScaleInE1ELSR_1EEEEEENS4_6LayoutINS5_IJNSA_ILi2EEESC_SC_EEENS5_IJSC_NSA_ILi0EEESX_EEEEENS5_IJNS4_10UnderscoreES10_S10_EEEEENS4_13SM90_TMA_LOADENS4_14ComposedLayoutINS4_7SwizzleILi1ELi4ELi3EEENS4_18smem_ptr_flag_bitsILi8EEENSU_INS5_IJNSA_ILi8EEESI_EEENS5_IJSI_SC_EEEEEEEvNS4_8identityENS4_23SM90_TMA_LOAD_MULTICASTES1D_vS1E_EENS_8epilogue10collective6detail29Sm90TmaWarpSpecializedAdapterINS1I_15DefaultEpilogueISK_SL_SL_NS1H_6thread17LinearCombinationISK_Li1EffLNS1M_9ScaleType4KindE0ELNS_15FloatRoundStyleE2ESK_EENS1_15EpilogueDefaultEEEEEvvEEEEvNT_6ParamsE --------------------------
	.section	.text._ZN7cutlass13device_kernelINS_4gemm6kernel13GemmUniversalIN4cute5tupleIJiiiiEEENS1_10collective13CollectiveMmaINS1_37MainloopSm90TmaGmmaWarpSpecializedFP8ILi18ENS5_IJNS4_1CILi4EEENSA_ILi1EEESC_EEENS1_35KernelTmaWarpSpecializedCooperativeEEENS5_IJNSA_ILi128EEENSA_ILi256EEENSA_ILi32EEEEEENS_12float_e5m2_tENS5_IJlSC_lEEESK_SL_NS4_8TiledMMAINS4_8MMA_AtomIJNS4_4SM904GMMA31MMA_64x256x32_F32E5M2E5M2_SS_TNILNSP_7ScaleInE1ELSR_1EEEEEENS4_6LayoutINS5_IJNSA_ILi2EEESC_SC_EEENS5_IJSC_NSA_ILi0EEESX_EEEEENS5_IJNS4_10UnderscoreES10_S10_EEEEENS4_13SM90_TMA_LOADENS4_14ComposedLayoutINS4_7SwizzleILi1ELi4ELi3EEENS4_18smem_ptr_flag_bitsILi8EEENSU_INS5_IJNSA_ILi8EEESI_EEENS5_IJSI_SC_EEEEEEEvNS4_8identityENS4_23SM90_TMA_LOAD_MULTICASTES1D_vS1E_EENS_8epilogue10collective6detail29Sm90TmaWarpSpecializedAdapterINS1I_15DefaultEpilogueISK_SL_SL_NS1H_6thread17LinearCombinationISK_Li1EffLNS1M_9ScaleType4KindE0ELNS_15FloatRoundStyleE2ESK_EENS1_15EpilogueDefaultEEEEEvvEEEEvNT_6ParamsE,"ax",@progbits
	.align	128
.text._ZN7cutlass13device_kernelINS_4gemm6kernel13GemmUniversalIN4cute5tupleIJiiiiEEENS1_10collective13CollectiveMmaINS1_37MainloopSm90TmaGmmaWarpSpecializedFP8ILi18ENS5_IJNS4_1CILi4EEENSA_ILi1EEESC_EEENS1_35KernelTmaWarpSpecializedCooperativeEEENS5_IJNSA_ILi128EEENSA_ILi256EEENSA_ILi32EEEEEENS_12float_e5m2_tENS5_IJlSC_lEEESK_SL_NS4_8TiledMMAINS4_8MMA_AtomIJNS4_4SM904GMMA31MMA_64x256x32_F32E5M2E5M2_SS_TNILNSP_7ScaleInE1ELSR_1EEEEEENS4_6LayoutINS5_IJNSA_ILi2EEESC_SC_EEENS5_IJSC_NSA_ILi0EEESX_EEEEENS5_IJNS4_10UnderscoreES10_S10_EEEEENS4_13SM90_TMA_LOADENS4_14ComposedLayoutINS4_7SwizzleILi1ELi4ELi3EEENS4_18smem_ptr_flag_bitsILi8EEENSU_INS5_IJNSA_ILi8EEESI_EEENS5_IJSI_SC_EEEEEEEvNS4_8identityENS4_23SM90_TMA_LOAD_MULTICASTES1D_vS1E_EENS_8epilogue10collective6detail29Sm90TmaWarpSpecializedAdapterINS1I_15DefaultEpilogueISK_SL_SL_NS1H_6thread17LinearCombinationISK_Li1EffLNS1M_9ScaleType4KindE0ELNS_15FloatRoundStyleE2ESK_EENS1_15EpilogueDefaultEEEEEvvEEEEvNT_6ParamsE:
        .type           _ZN7cutlass13device_kernelINS_4gemm6kernel13GemmUniversalIN4cute5tupleIJiiiiEEENS1_10collective13CollectiveMmaINS1_37MainloopSm90TmaGmmaWarpSpecializedFP8ILi18ENS5_IJNS4_1CILi4EEENSA_ILi1EEESC_EEENS1_35KernelTmaWarpSpecializedCooperativeEEENS5_IJNSA_ILi128EEENSA_ILi256EEENSA_ILi32EEEEEENS_12float_e5m2_tENS5_IJlSC_lEEESK_SL_NS4_8TiledMMAINS4_8MMA_AtomIJNS4_4SM904GMMA31MMA_64x256x32_F32E5M2E5M2_SS_TNILNSP_7ScaleInE1ELSR_1EEEEEENS4_6LayoutINS5_IJNSA_ILi2EEESC_SC_EEENS5_IJSC_NSA_ILi0EEESX_EEEEENS5_IJNS4_10UnderscoreES10_S10_EEEEENS4_13SM90_TMA_LOADENS4_14ComposedLayoutINS4_7SwizzleILi1ELi4ELi3EEENS4_18smem_ptr_flag_bitsILi8EEENSU_INS5_IJNSA_ILi8EEESI_EEENS5_IJSI_SC_EEEEEEEvNS4_8identityENS4_23SM90_TMA_LOAD_MULTICASTES1D_vS1E_EENS_8epilogue10collective6detail29Sm90TmaWarpSpecializedAdapterINS1I_15DefaultEpilogueISK_SL_SL_NS1H_6thread17LinearCombinationISK_Li1EffLNS1M_9ScaleType4KindE0ELNS_15FloatRoundStyleE2ESK_EENS1_15EpilogueDefaultEEEEEvvEEEEvNT_6ParamsE,@function
        .size           _ZN7cutlass13device_kernelINS_4gemm6kernel13GemmUniversalIN4cute5tupleIJiiiiEEENS1_10collective13CollectiveMmaINS1_37MainloopSm90TmaGmmaWarpSpecializedFP8ILi18ENS5_IJNS4_1CILi4EEENSA_ILi1EEESC_EEENS1_35KernelTmaWarpSpecializedCooperativeEEENS5_IJNSA_ILi128EEENSA_ILi256EEENSA_ILi32EEEEEENS_12float_e5m2_tENS5_IJlSC_lEEESK_SL_NS4_8TiledMMAINS4_8MMA_AtomIJNS4_4SM904GMMA31MMA_64x256x32_F32E5M2E5M2_SS_TNILNSP_7ScaleInE1ELSR_1EEEEEENS4_6LayoutINS5_IJNSA_ILi2EEESC_SC_EEENS5_IJSC_NSA_ILi0EEESX_EEEEENS5_IJNS4_10UnderscoreES10_S10_EEEEENS4_13SM90_TMA_LOADENS4_14ComposedLayoutINS4_7SwizzleILi1ELi4ELi3EEENS4_18smem_ptr_flag_bitsILi8EEENSU_INS5_IJNSA_ILi8EEESI_EEENS5_IJSI_SC_EEEEEEEvNS4_8identityENS4_23SM90_TMA_LOAD_MULTICASTES1D_vS1E_EENS_8epilogue10collective6detail29Sm90TmaWarpSpecializedAdapterINS1I_15DefaultEpilogueISK_SL_SL_NS1H_6thread17LinearCombinationISK_Li1EffLNS1M_9ScaleType4KindE0ELNS_15FloatRoundStyleE2ESK_EENS1_15EpilogueDefaultEEEEEvvEEEEvNT_6ParamsE,(.L_x_363 - _ZN7cutlass13device_kernelINS_4gemm6kernel13GemmUniversalIN4cute5tupleIJiiiiEEENS1_10collective13CollectiveMmaINS1_37MainloopSm90TmaGmmaWarpSpecializedFP8ILi18ENS5_IJNS4_1CILi4EEENSA_ILi1EEESC_EEENS1_35KernelTmaWarpSpecializedCooperativeEEENS5_IJNSA_ILi128EEENSA_ILi256EEENSA_ILi32EEEEEENS_12float_e5m2_tENS5_IJlSC_lEEESK_SL_NS4_8TiledMMAINS4_8MMA_AtomIJNS4_4SM904GMMA31MMA_64x256x32_F32E5M2E5M2_SS_TNILNSP_7ScaleInE1ELSR_1EEEEEENS4_6LayoutINS5_IJNSA_ILi2EEESC_SC_EEENS5_IJSC_NSA_ILi0EEESX_EEEEENS5_IJNS4_10UnderscoreES10_S10_EEEEENS4_13SM90_TMA_LOADENS4_14ComposedLayoutINS4_7SwizzleILi1ELi4ELi3EEENS4_18smem_ptr_flag_bitsILi8EEENSU_INS5_IJNSA_ILi8EEESI_EEENS5_IJSI_SC_EEEEEEEvNS4_8identityENS4_23SM90_TMA_LOAD_MULTICASTES1D_vS1E_EENS_8epilogue10collective6detail29Sm90TmaWarpSpecializedAdapterINS1I_15DefaultEpilogueISK_SL_SL_NS1H_6thread17LinearCombinationISK_Li1EffLNS1M_9ScaleType4KindE0ELNS_15FloatRoundStyleE2ESK_EENS1_15EpilogueDefaultEEEEEvvEEEEvNT_6ParamsE)
        .other          _ZN7cutlass13device_kernelINS_4gemm6kernel13GemmUniversalIN4cute5tupleIJiiiiEEENS1_10collective13CollectiveMmaINS1_37MainloopSm90TmaGmmaWarpSpecializedFP8ILi18ENS5_IJNS4_1CILi4EEENSA_ILi1EEESC_EEENS1_35KernelTmaWarpSpecializedCooperativeEEENS5_IJNSA_ILi128EEENSA_ILi256EEENSA_ILi32EEEEEENS_12float_e5m2_tENS5_IJlSC_lEEESK_SL_NS4_8TiledMMAINS4_8MMA_AtomIJNS4_4SM904GMMA31MMA_64x256x32_F32E5M2E5M2_SS_TNILNSP_7ScaleInE1ELSR_1EEEEEENS4_6LayoutINS5_IJNSA_ILi2EEESC_SC_EEENS5_IJSC_NSA_ILi0EEESX_EEEEENS5_IJNS4_10UnderscoreES10_S10_EEEEENS4_13SM90_TMA_LOADENS4_14ComposedLayoutINS4_7SwizzleILi1ELi4ELi3EEENS4_18smem_ptr_flag_bitsILi8EEENSU_INS5_IJNSA_ILi8EEESI_EEENS5_IJSI_SC_EEEEEEEvNS4_8identityENS4_23SM90_TMA_LOAD_MULTICASTES1D_vS1E_EENS_8epilogue10collective6detail29Sm90TmaWarpSpecializedAdapterINS1I_15DefaultEpilogueISK_SL_SL_NS1H_6thread17LinearCombinationISK_Li1EffLNS1M_9ScaleType4KindE0ELNS_15FloatRoundStyleE2ESK_EENS1_15EpilogueDefaultEEEEEvvEEEEvNT_6ParamsE,@"STO_CUDA_ENTRY STV_DEFAULT"
_ZN7cutlass13device_kernelINS_4gemm6kernel13GemmUniversalIN4cute5tupleIJiiiiEEENS1_10collective13CollectiveMmaINS1_37MainloopSm90TmaGmmaWarpSpecializedFP8ILi18ENS5_IJNS4_1CILi4EEENSA_ILi1EEESC_EEENS1_35KernelTmaWarpSpecializedCooperativeEEENS5_IJNSA_ILi128EEENSA_ILi256EEENSA_ILi32EEEEEENS_12float_e5m2_tENS5_IJlSC_lEEESK_SL_NS4_8TiledMMAINS4_8MMA_AtomIJNS4_4SM904GMMA31MMA_64x256x32_F32E5M2E5M2_SS_TNILNSP_7ScaleInE1ELSR_1EEEEEENS4_6LayoutINS5_IJNSA_ILi2EEESC_SC_EEENS5_IJSC_NSA_ILi0EEESX_EEEEENS5_IJNS4_10UnderscoreES10_S10_EEEEENS4_13SM90_TMA_LOADENS4_14ComposedLayoutINS4_7SwizzleILi1ELi4ELi3EEENS4_18smem_ptr_flag_bitsILi8EEENSU_INS5_IJNSA_ILi8EEESI_EEENS5_IJSI_SC_EEEEEEEvNS4_8identityENS4_23SM90_TMA_LOAD_MULTICASTES1D_vS1E_EENS_8epilogue10collective6detail29Sm90TmaWarpSpecializedAdapterINS1I_15DefaultEpilogueISK_SL_SL_NS1H_6thread17LinearCombinationISK_Li1EffLNS1M_9ScaleType4KindE0ELNS_15FloatRoundStyleE2ESK_EENS1_15EpilogueDefaultEEEEEvvEEEEvNT_6ParamsE:
[----:B------:R-:W0:Y:S02]  /*0000*/  LDC R1, c[0x0][0x28] ;  /* 0x00000a00ff017b82 */ /* 0x000e240000000800 */
[----:B0-----:R-:W-:Y:S01]  /*0010*/  VIADD R1, R1, 0xfffffef8 ;  /* 0xfffffef801017836 */ /* 0x001fe20000000000 */
[----:B------:R-:W0:Y:S01]  /*0020*/  S2R R4, SR_TID.X ;  /* 0x0000000000047919 */ /* 0x000e220000002100 */
[----:B------:R-:W-:Y:S01]  /*0030*/  ELECT P0, URZ, PT ;  /* 0x00000000003f782f */ /* 0x000fe20003800000 */
[----:B------:R-:W-:Y:S01]  /*0040*/  BSSY B0, `(.L_x_0) ;  /* 0x0000015000007945 */ /* 0x000fe20003800000 */
[--C-:B0-----:R-:W-:Y:S02]  /*0050*/  SHF.R.U32.HI R0, RZ, 0x5, R4.reuse ;  /* 0x00000005ff007819 */ /* 0x101fe40000011604 */
[----:B------:R-:W-:-:S03]  /*0060*/  SHF.R.U32.HI R2, RZ, 0x7, R4 ;  /* 0x00000007ff027819 */ /* 0x000fc60000011604 */
[----:B------:R-:W0:Y:S04]  /*0070*/  SHFL.IDX PT, R3, R0, RZ, 0x1f ;  /* 0x00001fff00037589 */ /* 0x000e2800000e0000 */
[----:B------:R-:W1:Y:S01]  /*0080*/  SHFL.IDX PT, R2, R2, RZ, 0x1f ;  /* 0x00001fff02027589 */ /* 0x000e6200000e0000 */
[----:B0-----:R-:W-:Y:S02]  /*0090*/  R2UR UR4, R3 ;  /* 0x00000000030472ca */ /* 0x001fe400000e0000 */
[----:B-1----:R-:W-:-:S11]  /*00a0*/  R2UR UR6, R2 ;  /* 0x00000000020672ca */ /* 0x002fd600000e0000 */
[----:B------:R-:W-:Y:S02]  /*00b0*/  USHF.R.S32.HI UR5, URZ, 0x1f, UR4 ;  /* 0x0000001f3f057899 */ /* 0x000fe40008011404 */
[----:B------:R-:W-:Y:S02]  /*00c0*/  ISETP.NE.OR P0, PT, RZ, UR4, !P0 ;  /* 0x00000004ff007c0c */ /* 0x000fe4000c705670 */
[----:B------:R-:W-:-:S04]  /*00d0*/  ULEA.HI UR5, UR5, UR4, URZ, 0x2 ;  /* 0x0000000405057291 */ /* 0x000fc8000f8f103f */
[----:B------:R-:W-:-:S04]  /*00e0*/  ULOP3.LUT UR5, UR5, 0xfffffffc, URZ, 0xc0, !UPT ;  /* 0xfffffffc05057892 */ /* 0x000fc8000f8ec03f */
[----:B------:R-:W-:-:S03]  /*00f0*/  UIADD3 UR8, UR4, -UR5, URZ ;  /* 0x8000000504087290 */ /* 0x000fc6000fffe03f */
[----:B------:R-:W-:Y:S09]  /*0100*/  @P0 BRA `(.L_x_1) ;  /* 0x0000000000200947 */ /* 0x000ff20003800000 */
[----:B------:R-:W-:Y:S02]  /*0110*/  ULDC.64 UR4, c[0x0][0x198] ;  /* 0x0000660000047ab9 */ /* 0x000fe40000000a00 */
[----:B------:R-:W-:Y:S02]  /*0120*/  UIADD3 UR10, UP0, UR4, 0xf0, URZ ;  /* 0x000000f0040a7890 */ /* 0x000fe4000ff1e03f */
[----:B------:R-:W-:Y:S02]  /*0130*/  UIADD3 UR4, UP1, UR4, 0x1f0, URZ ;  /* 0x000001f004047890 */ /* 0x000fe4000ff3e03f */
[----:B------:R-:W-:Y:S02]  /*0140*/  UIADD3.X UR11, URZ, UR5, URZ, UP0, !UPT ;  /* 0x000000053f0b7290 */ /* 0x000fe400087fe43f */
[----:B------:R-:W-:-:S07]  /*0150*/  UIADD3.X UR5, URZ, UR5, URZ, UP1, !UPT ;  /* 0x000000053f057290 */ /* 0x000fce0008ffe43f */
[----:B------:R0:W-:Y:S02]  /*0160*/  UTMACCTL.PF [UR10] ;  /* 0x000000000a0079b9 */ /* 0x0001e40008040000 */
[----:B------:R0:W-:Y:S02]  /*0170*/  UTMACCTL.PF [UR4] ;  /* 0x00000000040079b9 */ /* 0x0001e40008040000 */
[----:B0-----:R-:W-:Y:S01]  /*0180*/  NOP ;  /* 0x0000000000007918 */ /* 0x001fe20000000000 */
.L_x_1:
[----:B------:R-:W-:Y:S05]  /*0190*/  BSYNC B0 ;  /* 0x0000000000007941 */ /* 0x000fea0003800000 */
.L_x_0:
[----:B------:R-:W0:Y:S01]  /*01a0*/  SHFL.IDX PT, R3, R0, RZ, 0x1f ;  /* 0x00001fff00037589 */ /* 0x000e2200000e0000 */
[----:B------:R-:W-:Y:S01]  /*01b0*/  UISETP.NE.AND UP0, UPT, UR8, 0x3, UPT ;  /* 0x000000030800788c */ /* 0x000fe2000bf05270 */
[----:B------:R-:W-:Y:S01]  /*01c0*/  SHF.R.S32.HI R2, RZ, 0x1f, R4 ;  /* 0x0000001fff027819 */ /* 0x000fe20000011404 */
[----:B------:R-:W-:Y:S02]  /*01d0*/  UIADD3 UR10, UR6, -0x1, URZ ;  /* 0xffffffff060a7890 */ /* 0x000fe4000fffe03f */
[----:B------:R-:W-:Y:S01]  /*01e0*/  ISETP.NE.AND P1, PT, RZ, UR6, PT ;  /* 0x00000006ff007c0c */ /* 0x000fe2000bf25270 */
[----:B------:R-:W-:Y:S01]  /*01f0*/  UISETP.EQ.OR UP0, UPT, UR8, URZ, !UP0 ;  /* 0x0000003f0800728c */ /* 0x000fe2000c702670 */
[----:B------:R-:W-:Y:S01]  /*0200*/  LEA.HI R2, R2, R4, RZ, 0x7 ;  /* 0x0000000402027211 */ /* 0x000fe200078f38ff */
[----:B------:R-:W-:Y:S02]  /*0210*/  UISETP.GE.U32.AND UP1, UPT, UR10, 0x2, UPT ;  /* 0x000000020a00788c */ /* 0x000fe4000bf26070 */
[----:B------:R-:W-:-:S04]  /*0220*/  UISETP.EQ.AND UP0, UPT, UR6, URZ, UP0 ;  /* 0x0000003f0600728c */ /* 0x000fc80008702270 */
[----:B------:R-:W-:-:S04]  /*0230*/  USEL UR13, URZ, 0x1, !UP0 ;  /* 0x000000013f0d7887 */ /* 0x000fc8000c000000 */
[----:B------:R-:W-:Y:S01]  /*0240*/  USEL UR13, UR13, 0x2, UP1 ;  /* 0x000000020d0d7887 */ /* 0x000fe20008800000 */
[----:B0-----:R-:W-:-:S13]  /*0250*/  ISETP.NE.AND P0, PT, R3, RZ, PT ;  /* 0x000000ff0300720c */ /* 0x001fda0003f05270 */
[----:B------:R-:W-:Y:S05]  /*0260*/  @P0 BRA `(.L_x_2) ;  /* 0x0000000000d40947 */ /* 0x000fea0003800000 */
[----:B------:R-:W-:Y:S01]  /*0270*/  ELECT P0, URZ, PT ;  /* 0x00000000003f782f */ /* 0x000fe20003800000 */
[----:B------:R-:W-:-:S12]  /*0280*/  BSSY B0, `(.L_x_2) ;  /* 0x0000033000007945 */ /* 0x000fd80003800000 */
[----:B------:R-:W-:Y:S05]  /*0290*/  @!P0 BRA `(.L_x_3) ;  /* 0x0000000000c48947 */ /* 0x000fea0003800000 */
[----:B------:R-:W0:Y:S01]  /*02a0*/  S2UR UR9, SR_CgaCtaId ;  /* 0x00000000000979c3 */ /* 0x000e220000008800 */
[----:B------:R-:W-:Y:S01]  /*02b0*/  UMOV UR4, 0x400 ;  /* 0x0000040000047882 */ /* 0x000fe20000000000 */
[----:B------:R-:W-:Y:S01]  /*02c0*/  UMOV UR5, 0x1 ;  /* 0x0000000100057882 */ /* 0x000fe20000000000 */
[----:B------:R-:W-:Y:S02]  /*02d0*/  UMOV UR6, 0x8 ;  /* 0x0000000800067882 */ /* 0x000fe40000000000 */
[----:B------:R-:W-:-:S04]  /*02e0*/  UIADD3 UR6, -UR6, 0x100000, URZ ;  /* 0x0010000006067890 */ /* 0x000fc8000fffe13f */
[----:B------:R-:W-:Y:S02]  /*02f0*/  USHF.L.U32 UR7, UR6, 0xb, URZ ;  /* 0x0000000b06077899 */ /* 0x000fe4000800063f */
[----:B------:R-:W-:Y:S02]  /*0300*/  USHF.L.U32 UR6, UR6, 0x1, URZ ;  /* 0x0000000106067899 */ /* 0x000fe4000800063f */
[----:B0-----:R-:W-:Y:S02]  /*0310*/  ULEA UR9, UR9, UR4, 0x18 ;  /* 0x0000000409097291 */ /* 0x001fe4000f8ec03f */
[----:B------:R-:W-:-:S04]  /*0320*/  UIADD3 UR4, -UR5, 0x100000, URZ ;  /* 0x0010000005047890 */ /* 0x000fc8000fffe13f */
[----:B------:R-:W-:Y:S02]  /*0330*/  USHF.L.U32 UR5, UR4, 0xb, URZ ;  /* 0x0000000b04057899 */ /* 0x000fe4000800063f */
[----:B------:R-:W-:Y:S01]  /*0340*/  USHF.L.U32 UR4, UR4, 0x1, URZ ;  /* 0x0000000104047899 */ /* 0x000fe2000800063f */
[----:B------:R-:W0:Y:S11]  /*0350*/  FENCE.VIEW.ASYNC.S ;  /* 0x00000000000073c6 */ /* 0x000e360000000000 */
[----:B0-----:R0:W1:Y:S01]  /*0360*/  SYNCS.EXCH.64 URZ, [UR9], UR4 ;  /* 0x00000004093f75b2 */ /* 0x0010620008000100 */
[----:B------:R0:W2:Y:S01]  /*0370*/  SYNCS.EXCH.64 URZ, [UR9+0x90], UR6 ;  /* 0x00009006093f75b2 */ /* 0x0000a20008000100 */
[----:B------:R0:W3:Y:S01]  /*0380*/  SYNCS.EXCH.64 URZ, [UR9+0x8], UR4 ;  /* 0x00000804093f75b2 */ /* 0x0000e20008000100 */
[----:B------:R0:W4:Y:S01]  /*0390*/  SYNCS.EXCH.64 URZ, [UR9+0x98], UR6 ;  /* 0x00009806093f75b2 */ /* 0x0001220008000100 */
[----:B------:R0:W0:Y:S01]  /*03a0*/  SYNCS.EXCH.64 URZ, [UR9+0x10], UR4 ;  /* 0x00001004093f75b2 */ /* 0x0000220008000100 */
        /* <DEDUP_REMOVED lines=31> */
[----:B-1234-:R-:W-:Y:S01]  /*05a0*/  NOP ;  /* 0x0000000000007918 */ /* 0x01efe20000000000 */
.L_x_3:
[----:B0-----:R-:W-:Y:S05]  /*05b0*/  BSYNC B0 ;  /* 0x0000000000007941 */ /* 0x001fea0003800000 */
.L_x_2:
[----:B------:R-:W0:Y:S01]  /*05c0*/  SHFL.IDX PT, R0, R0, RZ, 0x1f ;  /* 0x00001fff00007589 */ /* 0x000e2200000e0000 */
[----:B------:R-:W1:Y:S01]  /*05d0*/  S2UR UR9, SR_CTAID.X ;  /* 0x00000000000979c3 */ /* 0x000e620000002500 */
[----:B------:R-:W-:Y:S02]  /*05e0*/  LOP3.LUT R2, R2, 0xffffff80, RZ, 0xc0, !PT ;  /* 0xffffff8002027812 */ /* 0x000fe400078ec0ff */
[----:B------:R-:W-:Y:S02]  /*05f0*/  ELECT P0, URZ, PT ;  /* 0x00000000003f782f */ /* 0x000fe40003800000 */
[----:B------:R-:W-:Y:S01]  /*0600*/  SHF.R.S32.HI R8, RZ, 0x1f, R3 ;  /* 0x0000001fff087819 */ /* 0x000fe20000011403 */
[----:B------:R-:W-:Y:S01]  /*0610*/  ULDC UR4, c[0x0][0x150] ;  /* 0x0000540000047ab9 */ /* 0x000fe20000000800 */
[----:B------:R-:W-:Y:S01]  /*0620*/  NOP ;  /* 0x0000000000007918 */ /* 0x000fe20000000000 */
[----:B------:R-:W-:Y:S01]  /*0630*/  IMAD.IADD R4, R4, 0x1, -R2 ;  /* 0x0000000104047824 */ /* 0x000fe200078e0a02 */
[----:B------:R-:W-:Y:S01]  /*0640*/  LEA.HI R8, R8, R3, RZ, 0x2 ;  /* 0x0000000308087211 */ /* 0x000fe200078f10ff */
[----:B------:R-:W2:Y:S01]  /*0650*/  S2R R2, SR_CTAID.Y ;  /* 0x0000000000027919 */ /* 0x000ea20000002600 */
[----:B------:R-:W3:Y:S01]  /*0660*/  LDC R9, c[0x0][0x144] ;  /* 0x00005100ff097b82 */ /* 0x000ee20000000800 */
[----:B------:R-:W-:Y:S01]  /*0670*/  NOP ;  /* 0x0000000000007918 */ /* 0x000fe20000000000 */
[----:B------:R-:W-:-:S02]  /*0680*/  SHF.R.S32.HI R5, RZ, 0x1f, R4 ;  /* 0x0000001fff057819 */ /* 0x000fc40000011404 */
[----:B------:R-:W-:Y:S02]  /*0690*/  LOP3.LUT R8, R8, 0x3ffffffc, RZ, 0xc0, !PT ;  /* 0x3ffffffc08087812 */ /* 0x000fe400078ec0ff */
[----:B------:R-:W-:Y:S02]  /*06a0*/  LEA.HI R5, R5, R4, RZ, 0x3 ;  /* 0x0000000405057211 */ /* 0x000fe400078f18ff */
[----:B------:R-:W4:Y:S01]  /*06b0*/  LDC R11, c[0x0][0x148] ;  /* 0x00005200ff0b7b82 */ /* 0x000f220000000800 */
[----:B------:R-:W-:Y:S01]  /*06c0*/  IMAD.IADD R8, R3, 0x1, -R8 ;  /* 0x0000000103087824 */ /* 0x000fe200078e0a08 */
[--C-:B------:R-:W-:Y:S02]  /*06d0*/  SHF.R.S32.HI R6, RZ, 0x3, R5.reuse ;  /* 0x00000003ff067819 */ /* 0x100fe40000011405 */
[----:B------:R-:W-:Y:S02]  /*06e0*/  SHF.R.S32.HI R5, RZ, 0x1f, R5 ;  /* 0x0000001fff057819 */ /* 0x000fe40000011405 */
[----:B0-----:R-:W-:-:S02]  /*06f0*/  ISETP.NE.OR P0, PT, R0, RZ, !P0 ;  /* 0x000000ff0000720c */ /* 0x001fc40004705670 */
[----:B------:R-:W-:Y:S02]  /*0700*/  LEA.HI R5, R5, R6, RZ, 0x2 ;  /* 0x0000000605057211 */ /* 0x000fe400078f10ff */
[----:B-1----:R-:W-:Y:S02]  /*0710*/  I2FP.F32.U32 R0, UR9 ;  /* 0x0000000900007c45 */ /* 0x002fe40008201000 */
[----:B------:R-:W-:-:S03]  /*0720*/  LOP3.LUT R5, R5, 0xfffffffc, RZ, 0xc0, !PT ;  /* 0xfffffffc05057812 */ /* 0x000fc600078ec0ff */
[----:B------:R-:W-:Y:S01]  /*0730*/  FMUL R7, R0, UR4 ;  /* 0x0000000400077c20 */ /* 0x000fe20008400000 */
[----:B------:R-:W-:Y:S01]  /*0740*/  ULDC UR4, c[0x0][0x154] ;  /* 0x0000550000047ab9 */ /* 0x000fe20000000800 */
[----:B------:R-:W-:Y:S02]  /*0750*/  IMAD.IADD R5, R6, 0x1, -R5 ;  /* 0x0000000106057824 */ /* 0x000fe400078e0a05 */
[----:B------:R-:W-:Y:S01]  /*0760*/  VOTEU.ALL UP0, P0 ;  /* 0x00000000003f7886 */ /* 0x000fe20000000000 */
[----:B------:R-:W-:Y:S01]  /*0770*/  VOTEU.ALL UP1, P0 ;  /* 0x00000000003f7886 */ /* 0x000fe20000020000 */
[----:B------:R-:W0:Y:S01]  /*0780*/  F2I.U32.TRUNC.NTZ R7, R7 ;  /* 0x0000000700077305 */ /* 0x000e22000020f000 */
[----:B------:R-:W-:Y:S01]  /*0790*/  IMAD R5, R8, 0x4, R5 ;  /* 0x0000000408057824 */ /* 0x000fe200078e0205 */
[----:B--2---:R-:W-:Y:S01]  /*07a0*/  I2FP.F32.U32 R8, R2 ;  /* 0x0000000200087245 */ /* 0x004fe20000201000 */
[----:B------:R-:W1:Y:S01]  /*07b0*/  @!UP0 S2UR UR7, SR_CgaCtaId ;  /* 0x00000000000789c3 */ /* 0x000e620000008800 */
[----:B------:R-:W-:-:S02]  /*07c0*/  @!UP0 UMOV UR6, 0x400 ;  /* 0x0000040000068882 */ /* 0x000fc40000000000 */
[----:B------:R-:W-:Y:S01]  /*07d0*/  SHF.R.S32.HI R0, RZ, 0x1f, R5 ;  /* 0x0000001fff007819 */ /* 0x000fe20000011405 */
[----:B------:R-:W-:Y:S01]  /*07e0*/  FMUL R8, R8, UR4 ;  /* 0x0000000408087c20 */ /* 0x000fe20008400000 */
[----:B------:R-:W-:Y:S02]  /*07f0*/  UMOV UR4, 0x20 ;  /* 0x0000002000047882 */ /* 0x000fe40000000000 */
[----:B------:R-:W-:Y:S01]  /*0800*/  LEA.HI R0, R0, R5, RZ, 0x2 ;  /* 0x0000000500007211 */ /* 0x000fe200078f10ff */
[----:B------:R-:W-:-:S04]  /*0810*/  @!UP0 UIADD3 UR4, -UR4, 0x100000, URZ ;  /* 0x0010000004048890 */ /* 0x000fc8000fffe13f */
[----:B------:R-:W-:Y:S02]  /*0820*/  @!UP0 USHF.L.U32 UR5, UR4, 0xb, URZ ;  /* 0x0000000b04058899 */ /* 0x000fe4000800063f */
[----:B------:R-:W-:Y:S01]  /*0830*/  @!UP0 USHF.L.U32 UR4, UR4, 0x1, URZ ;  /* 0x0000000104048899 */ /* 0x000fe2000800063f */
[----:B------:R-:W2:Y:S01]  /*0840*/  F2I.U32.TRUNC.NTZ R8, R8 ;  /* 0x0000000800087305 */ /* 0x000ea2000020f000 */
[----:B------:R-:W-:Y:S01]  /*0850*/  LOP3.LUT R6, R0, 0xfffffffc, RZ, 0xc0, !PT ;  /* 0xfffffffc00067812 */ /* 0x000fe200078ec0ff */
[----:B0-----:R-:W-:-:S04]  /*0860*/  IMAD.MOV R10, RZ, RZ, -R7 ;  /* 0x000000ffff0a7224 */ /* 0x001fc800078e0a07 */
[----:B---3--:R-:W-:Y:S02]  /*0870*/  IMAD R0, R9, R10, UR9 ;  /* 0x0000000909007e24 */ /* 0x008fe4000f8e020a */
[C---:B------:R-:W-:Y:S02]  /*0880*/  IMAD.IADD R7, R5.reuse, 0x1, -R6 ;  /* 0x0000000105077824 */ /* 0x040fe400078e0a06 */
[----:B------:R-:W-:-:S03]  /*0890*/  IMAD.SHL.U32 R6, R5, 0x4, RZ ;  /* 0x0000000405067824 */ /* 0x000fc600078e00ff */
[----:B------:R-:W-:Y:S01]  /*08a0*/  ISETP.NE.AND P2, PT, R7, R0, PT ;  /* 0x000000000700720c */ /* 0x000fe20003f45270 */
[----:B-1----:R-:W-:Y:S01]  /*08b0*/  @!UP0 ULEA UR6, UR7, UR6, 0x18 ;  /* 0x0000000607068291 */ /* 0x002fe2000f8ec03f */
[----:B------:R-:W-:Y:S01]  /*08c0*/  LOP3.LUT R13, R5, 0xc, R6, 0x78, !PT ;  /* 0x0000000c050d7812 */ /* 0x000fe200078e7806 */
[----:B--2---:R-:W-:Y:S01]  /*08d0*/  IMAD.MOV R12, RZ, RZ, -R8 ;  /* 0x000000ffff0c7224 */ /* 0x004fe200078e0a08 */
[----:B------:R-:W0:Y:S01]  /*08e0*/  LDC R7, c[0x0][0x140] ;  /* 0x00005000ff077b82 */ /* 0x000e220000000800 */
[----:B------:R-:W-:Y:S01]  /*08f0*/  VOTEU.ALL UP0, P0 ;  /* 0x00000000003f7886 */ /* 0x000fe20000000000 */
[----:B------:R-:W-:Y:S01]  /*0900*/  LOP3.LUT P0, RZ, R4, 0x7, RZ, 0xc0, !PT ;  /* 0x0000000704ff7812 */ /* 0x000fe2000780c0ff */
[----:B----4-:R-:W-:Y:S01]  /*0910*/  IMAD R6, R11, R12, R2 ;  /* 0x0000000c0b067224 */ /* 0x010fe200078e0202 */
[----:B------:R1:W-:Y:S01]  /*0920*/  STL [R1+0x7c], R13 ;  /* 0x00007c0d01007387 */ /* 0x0003e20000100800 */
[----:B------:R-:W-:Y:S01]  /*0930*/  IMAD.MOV.U32 R4, RZ, RZ, 0x1 ;  /* 0x00000001ff047424 */ /* 0x000fe200078e00ff */
[----:B------:R-:W-:-:S03]  /*0940*/  ISETP.LT.U32.AND P0, PT, R13, 0x4, !P0 ;  /* 0x000000040d00780c */ /* 0x000fc60004701070 */
[----:B------:R-:W-:Y:S01]  /*0950*/  @P2 SHF.R.S32.HI R5, RZ, 0x1f, R13 ;  /* 0x0000001fff052819 */ /* 0x000fe2000001140d */
[----:B------:R-:W2:Y:S02]  /*0960*/  FENCE.VIEW.ASYNC.S ;  /* 0x00000000000073c6 */ /* 0x000ea40000000000 */
[----:B--2---:R1:W2:Y:S01]  /*0970*/  @!UP0 SYNCS.EXCH.64 URZ, [UR6+0x130], UR4 ;  /* 0x00013004063f85b2 */ /* 0x0042a20008000100 */
[----:B------:R-:W-:-:S04]  /*0980*/  @P2 LEA.HI R5, R5, R13, RZ, 0x2 ;  /* 0x0000000d05052211 */ /* 0x000fc800078f10ff */
[----:B------:R-:W-:-:S04]  /*0990*/  @P2 SHF.R.S32.HI R5, RZ, 0x2, R5 ;  /* 0x00000002ff052819 */ /* 0x000fc80000011405 */
[----:B------:R-:W-:Y:S02]  /*09a0*/  @P2 ISETP.NE.AND P3, PT, R5, R6, PT ;  /* 0x000000060500220c */ /* 0x000fe40003f65270 */
[----:B------:R-:W-:Y:S02]  /*09b0*/  SEL R5, RZ, 0x1, !P0 ;  /* 0x00000001ff057807 */ /* 0x000fe40004000000 */
[----:B------:R-:W-:Y:S01]  /*09c0*/  @P2 SEL R4, RZ, 0x1, P3 ;  /* 0x00000001ff042807 */ /* 0x000fe20001800000 */
[----:B------:R1:W3:Y:S01]  /*09d0*/  @!UP1 SYNCS.EXCH.64 URZ, [UR6+0x138], UR4 ;  /* 0x00013804063f95b2 */ /* 0x0002e20008000100 */
[----:B0-----:R-:W-:Y:S01]  /*09e0*/  ISETP.EQ.U32.AND P4, PT, R7, 0x1, PT ;  /* 0x000000010700780c */ /* 0x001fe20003f82070 */
[----:B------:R-:W-:Y:S01]  /*09f0*/  NOP ;  /* 0x0000000000007918 */ /* 0x000fe20000000000 */
[----:B------:R-:W-:-:S05]  /*0a00*/  LOP3.LUT R4, R4, R5, RZ, 0xc0, !PT ;  /* 0x0000000504047212 */ /* 0x000fca00078ec0ff */
[----:B------:R1:W-:Y:S06]  /*0a10*/  STL [R1+0x78], R4 ;  /* 0x0000780401007387 */ /* 0x0003ec0000100800 */
[----:B--23--:R-:W-:Y:S05]  /*0a20*/  @!P4 BRA `(.L_x_4) ;  /* 0x000000000008c947 */ /* 0x00cfea0003800000 */
[----:B------:R-:W-:Y:S01]  /*0a30*/  UCGABAR_ARV ;  /* 0x00000000000079c7 */ /* 0x000fe20008000000 */
[----:B------:R-:W-:Y:S05]  /*0a40*/  BRA `(.L_x_5) ;  /* 0x0000000000047947 */ /* 0x000fea0003800000 */
.L_x_4:
[----:B------:R-:W-:Y:S01]  /*0a50*/  NOP ;  /* 0x0000000000007918 */ /* 0x000fe20000000000 */
.L_x_5:
[----:B------:R-:W0:Y:S01]  /*0a60*/  LDC R3, c[0x0][0x65c] ;  /* 0x00019700ff037b82 */ /* 0x000e220000000800 */
[----:B-1----:R-:W-:Y:S02]  /*0a70*/  IMAD.U32 R4, RZ, RZ, UR9 ;  /* 0x00000009ff047e24 */ /* 0x002fe4000f8e00ff */
[----:B------:R-:W-:Y:S01]  /*0a80*/  IMAD.MOV.U32 R5, RZ, RZ, RZ ;  /* 0x000000ffff057224 */ /* 0x000fe200078e00ff */
[----:B0-----:R-:W-:-:S13]  /*0a90*/  ISETP.NE.AND P2, PT, R3, 0x1, PT ;  /* 0x000000010300780c */ /* 0x001fda0003f45270 */
[----:B------:R-:W0:Y:S01]  /*0aa0*/  @P2 LDC R7, c[0x0][0x10] ;  /* 0x00000400ff072b82 */ /* 0x000e220000000800 */
[----:B------:R-:W-:Y:S02]  /*0ab0*/  @P2 IMAD.MOV.U32 R3, RZ, RZ, RZ ;  /* 0x000000ffff032224 */ /* 0x000fe400078e00ff */
[----:B------:R-:W-:-:S05]  /*0ac0*/  @P2 IMAD.MOV.U32 R13, RZ, RZ, RZ ;  /* 0x000000ffff0d2224 */ /* 0x000fca00078e00ff */
[----:B------:R-:W1:Y:S01]  /*0ad0*/  @!P2 LDC R9, c[0x0][0xc] ;  /* 0x00000300ff09ab82 */ /* 0x000e620000000800 */
[----:B0-----:R-:W-:-:S04]  /*0ae0*/  @P2 IMAD.WIDE.U32 R6, R7, UR9, R2 ;  /* 0x0000000907062c25 */ /* 0x001fc8000f8e0002 */
[----:B------:R-:W-:Y:S02]  /*0af0*/  @P2 IMAD.MOV.U32 R19, RZ, RZ, R6 ;  /* 0x000000ffff132224 */ /* 0x000fe400078e0006 */
[----:B------:R-:W-:Y:S02]  /*0b00*/  @P2 IMAD.IADD R23, R7, 0x1, R13 ;  /* 0x0000000107172824 */ /* 0x000fe400078e020d */
[----:B-1----:R-:W-:-:S04]  /*0b10*/  @!P2 IMAD.WIDE.U32 R4, R2, R9, R4 ;  /* 0x000000090204a225 */ /* 0x002fc800078e0004 */
[----:B------:R-:W-:Y:S02]  /*0b20*/  @!P2 IMAD.MOV.U32 R19, RZ, RZ, R4 ;  /* 0x000000ffff13a224 */ /* 0x000fe400078e0004 */
[----:B------:R-:W-:-:S03]  /*0b30*/  @!P2 IMAD.MOV.U32 R23, RZ, RZ, R5 ;  /* 0x000000ffff17a224 */ /* 0x000fc600078e0005 */
[----:B------:R0:W-:Y:S04]  /*0b40*/  STL [R1+0x84], R19 ;  /* 0x0000841301007387 */ /* 0x0001e80000100800 */
[----:B------:R0:W-:Y:S01]  /*0b50*/  STL [R1+0x80], R23 ;  /* 0x0000801701007387 */ /* 0x0001e20000100800 */
[----:B------:R-:W-:Y:S05]  /*0b60*/  @!P4 BRA `(.L_x_6) ;  /* 0x00000000000cc947 */ /* 0x000fea0003800000 */
[----:B------:R-:W-:Y:S01]  /*0b70*/  UCGABAR_WAIT ;  /* 0x0000000000007dc7 */ /* 0x000fe20008000000 */
[----:B------:R-:W-:Y:S01]  /*0b80*/  CCTL.IVALL ;  /* 0x00000000ff00798f */ /* 0x000fe20002000000 */
[----:B------:R-:W-:Y:S05]  /*0b90*/  BRA `(.L_x_7) ;  /* 0x0000000000047947 */ /* 0x000fea0003800000 */
.L_x_6:
[----:B------:R-:W-:Y:S06]  /*0ba0*/  BAR.SYNC.DEFER_BLOCKING 0x0 ;  /* 0x0000000000007b1d */ /* 0x000fec0000010000 */
.L_x_7:
[----:B------:R-:W-:Y:S05]  /*0bb0*/  @!P1 BRA `(.L_x_8) ;  /* 0x000000e0007c9947 */ /* 0x000fea0003800000 */
[----:B------:R-:W-:-:S06]  /*0bc0*/  UISETP.GT.U32.AND UP0, UPT, UR10, 0x1, UPT ;  /* 0x000000010a00788c */ /* 0x000fcc000bf04070 */
[----:B------:R-:W-:-:S13]  /*0bd0*/  PLOP3.LUT P0, PT, PT, PT, UP0, 0x80, 0x0 ;  /* 0x000000000000781c */ /* 0x000fda0003f0f008 */
[----:B------:R-:W-:Y:S05]  /*0be0*/  @P0 EXIT ;  /* 0x000000000000094d */ /* 0x000fea0003800000 */
[----:B------:R-:W-:Y:S01]  /*0bf0*/  IMAD.MOV.U32 R6, RZ, RZ, -0x1 ;  /* 0xffffffffff067424 */ /* 0x000fe200078e00ff */
[----:B------:R-:W-:Y:S01]  /*0c00*/  ULDC.64 UR4, c[0x0][0x650] ;  /* 0x0001940000047ab9 */ /* 0x000fe20000000a00 */
[----:B------:R-:W-:Y:S01]  /*0c10*/  IMAD.MOV.U32 R5, RZ, RZ, -0x1 ;  /* 0xffffffffff057424 */ /* 0x000fe200078e00ff */
[----:B------:R-:W-:Y:S01]  /*0c20*/  ISETP.GE.U32.AND P0, PT, R19, UR4, PT ;  /* 0x0000000413007c0c */ /* 0x000fe2000bf06070 */
[----:B------:R-:W-:Y:S01]  /*0c30*/  UMOV UR23, 0xffffffff ;  /* 0xffffffff00177882 */ /* 0x000fe20000000000 */
[----:B------:R1:W-:Y:S01]  /*0c40*/  STL [R1+0x8c], R6 ;  /* 0x00008c0601007387 */ /* 0x0003e20000100800 */
[----:B------:R-:W-:Y:S02]  /*0c50*/  PRMT R4, RZ, 0x7610, R4 ;  /* 0x00007610ff047816 */ /* 0x000fe40000000004 */
[----:B------:R-:W-:Y:S01]  /*0c60*/  ISETP.GE.U32.AND.EX P0, PT, R23, UR5, PT, P0 ;  /* 0x0000000517007c0c */ /* 0x000fe2000bf06100 */
[----:B------:R1:W-:-:S12]  /*0c70*/  STL [R1+0x88], R5 ;  /* 0x0000880501007387 */ /* 0x0003d80000100800 */
[----:B-1----:R-:W-:Y:S05]  /*0c80*/  @P0 BRA `(.L_x_9) ;  /* 0x0000000400380947 */ /* 0x002fea0003800000 */
[----:B------:R-:W1:Y:S01]  /*0c90*/  LDC.64 R14, c[0x0][0x628] ;  /* 0x00018a00ff0e7b82 */ /* 0x000e620000000a00 */
[----:B------:R-:W-:Y:S02]  /*0ca0*/  IMAD.MOV.U32 R4, RZ, RZ, R19 ;  /* 0x000000ffff047224 */ /* 0x000fe400078e0013 */
[----:B------:R-:W-:-:S05]  /*0cb0*/  IMAD.MOV.U32 R5, RZ, RZ, R23 ;  /* 0x000000ffff057224 */ /* 0x000fca00078e0017 */
[----:B------:R-:W2:Y:S08]  /*0cc0*/  LDC R10, c[0x0][0x630] ;  /* 0x00018c00ff0a7b82 */ /* 0x000eb00000000800 */
[----:B------:R-:W3:Y:S01]  /*0cd0*/  LDC.64 R16, c[0x0][0x620] ;  /* 0x00018800ff107b82 */ /* 0x000ee20000000a00 */
[----:B-1----:R-:W-:-:S04]  /*0ce0*/  ISETP.NE.U32.AND P0, PT, R14, RZ, PT ;  /* 0x000000ff0e00720c */ /* 0x002fc80003f05070 */
[----:B------:R-:W-:-:S13]  /*0cf0*/  ISETP.NE.AND.EX P0, PT, R15, RZ, PT, P0 ;  /* 0x000000ff0f00720c */ /* 0x000fda0003f05300 */
[----:B--23--:R-:W-:Y:S05]  /*0d00*/  @!P0 BRA `(.L_x_10) ;  /* 0x0000000000288947 */ /* 0x00cfea0003800000 */
[----:B------:R-:W1:Y:S02]  /*0d10*/  LDC R9, c[0x0][0x634] ;  /* 0x00018d00ff097b82 */ /* 0x000e640000000800 */
[----:B-1----:R-:W-:-:S05]  /*0d20*/  IADD3 R9, P0, R19, R9, RZ ;  /* 0x0000000913097210 */ /* 0x002fca0007f1e0ff */
[----:B------:R-:W-:-:S04]  /*0d30*/  IMAD.X R13, RZ, RZ, R23, P0 ;  /* 0x000000ffff0d7224 */ /* 0x000fc800000e0617 */
[----:B------:R-:W-:-:S04]  /*0d40*/  IMAD.WIDE.U32 R4, R13, R14, RZ ;  /* 0x0000000e0d047225 */ /* 0x000fc800078e00ff */
[----:B------:R-:W-:-:S04]  /*0d50*/  IMAD.WIDE.U32 R6, P0, R9, R15, R4 ;  /* 0x0000000f09067225 */ /* 0x000fc80007800004 */
[----:B------:R-:W-:-:S04]  /*0d60*/  IMAD.WIDE.U32 R4, R9, R14, RZ ;  /* 0x0000000e09047225 */ /* 0x000fc800078e00ff */
[----:B------:R-:W-:Y:S01]  /*0d70*/  IMAD.X R9, RZ, RZ, RZ, P0 ;  /* 0x000000ffff097224 */ /* 0x000fe200000e06ff */
[----:B------:R-:W-:Y:S01]  /*0d80*/  IADD3 RZ, P0, R5, R6, RZ ;  /* 0x0000000605ff7210 */ /* 0x000fe20007f1e0ff */
[----:B------:R-:W-:-:S04]  /*0d90*/  IMAD.MOV.U32 R8, RZ, RZ, R7 ;  /* 0x000000ffff087224 */ /* 0x000fc800078e0007 */
[----:B------:R-:W-:-:S08]  /*0da0*/  IMAD.WIDE.U32.X R4, R13, R15, R8, P0 ;  /* 0x0000000f0d047225 */ /* 0x000fd000000e0408 */
.L_x_10:
[----:B------:R-:W1:Y:S01]  /*0db0*/  LDC.64 R20, c[0x0][0x640] ;  /* 0x00019000ff147b82 */ /* 0x000e620000000a00 */
[-C--:B------:R-:W-:Y:S01]  /*0dc0*/  SHF.R.U64 R22, R4, R10.reuse, R5 ;  /* 0x0000000a04167219 */ /* 0x080fe20000001205 */
[----:B------:R-:W-:Y:S01]  /*0dd0*/  IMAD.MOV.U32 R4, RZ, RZ, R19 ;  /* 0x000000ffff047224 */ /* 0x000fe200078e0013 */
[----:B------:R-:W-:Y:S01]  /*0de0*/  SHF.R.U32.HI R3, RZ, R10, R5 ;  /* 0x0000000aff037219 */ /* 0x000fe20000011605 */
[----:B------:R-:W-:Y:S01]  /*0df0*/  IMAD.MOV.U32 R5, RZ, RZ, R23 ;  /* 0x000000ffff057224 */ /* 0x000fe200078e0017 */
[----:B------:R-:W-:Y:S01]  /*0e00*/  IADD3 R7, P0, RZ, -R22, RZ ;  /* 0x80000016ff077210 */ /* 0x000fe20007f1e0ff */
[----:B0-----:R-:W-:Y:S02]  /*0e10*/  IMAD R23, R11, R12, R2 ;  /* 0x0000000c0b177224 */ /* 0x001fe400078e0202 */
[----:B------:R-:W0:Y:S01]  /*0e20*/  LDC R8, c[0x0][0x618] ;  /* 0x00018600ff087b82 */ /* 0x000e220000000800 */
[----:B------:R-:W-:Y:S02]  /*0e30*/  IMAD.MOV.U32 R11, RZ, RZ, 0x1 ;  /* 0x00000001ff0b7424 */ /* 0x000fe400078e00ff */
[----:B------:R-:W-:-:S02]  /*0e40*/  IMAD.X R3, RZ, RZ, ~R3, P0 ;  /* 0x000000ffff037224 */ /* 0x000fc400000e0e03 */
[----:B------:R-:W-:-:S03]  /*0e50*/  IMAD.WIDE.U32 R4, R7, R16, R4 ;  /* 0x0000001007047225 */ /* 0x000fc600078e0004 */
[----:B------:R-:W2:Y:S01]  /*0e60*/  LDC R14, c[0x0][0x608] ;  /* 0x00018200ff0e7b82 */ /* 0x000ea20000000800 */
[----:B------:R-:W-:-:S04]  /*0e70*/  IMAD R6, R3, R16, RZ ;  /* 0x0000001003067224 */ /* 0x000fc800078e02ff */
[----:B------:R-:W-:-:S03]  /*0e80*/  IMAD R3, R7, R17, R6 ;  /* 0x0000001107037224 */ /* 0x000fc600078e0206 */
[----:B------:R-:W3:Y:S01]  /*0e90*/  LDC R18, c[0x0][0x658] ;  /* 0x00019600ff127b82 */ /* 0x000ee20000000800 */
[----:B------:R-:W-:Y:S01]  /*0ea0*/  IMAD.IADD R3, R5, 0x1, R3 ;  /* 0x0000000105037824 */ /* 0x000fe200078e0203 */
[----:B-1----:R-:W-:Y:S01]  /*0eb0*/  ISETP.NE.U32.AND P0, PT, R20, RZ, PT ;  /* 0x000000ff1400720c */ /* 0x002fe20003f05070 */
[----:B------:R-:W-:-:S03]  /*0ec0*/  IMAD.MOV.U32 R5, RZ, RZ, -0x1 ;  /* 0xffffffffff057424 */ /* 0x000fc600078e00ff */
[----:B------:R-:W-:Y:S02]  /*0ed0*/  ISETP.NE.AND.EX P0, PT, R21, RZ, PT, P0 ;  /* 0x000000ff1500720c */ /* 0x000fe40003f05300 */
[----:B------:R-:W1:Y:S01]  /*0ee0*/  LDC R13, c[0x0][0x600] ;  /* 0x00018000ff0d7b82 */ /* 0x000e620000000800 */
[-CC-:B0-----:R-:W-:Y:S02]  /*0ef0*/  SHF.R.U64 R10, R4, R8.reuse, R3.reuse ;  /* 0x00000008040a7219 */ /* 0x181fe40000001203 */
[----:B------:R-:W-:-:S05]  /*0f00*/  SHF.R.U32.HI R3, RZ, R8, R3 ;  /* 0x00000008ff037219 */ /* 0x000fca0000011603 */
[----:B------:R-:W0:Y:S01]  /*0f10*/  LDC R15, c[0x0][0x648] ;  /* 0x00019200ff0f7b82 */ /* 0x000e220000000800 */
[-CC-:B--2---:R-:W-:Y:S02]  /*0f20*/  SHF.R.U64 R19, R10, R14.reuse, R3.reuse ;  /* 0x0000000e0a137219 */ /* 0x184fe40000001203 */
[----:B------:R-:W-:-:S05]  /*0f30*/  SHF.R.U32.HI R3, RZ, R14, R3 ;  /* 0x0000000eff037219 */ /* 0x000fca0000011603 */
[----:B------:R-:W2:Y:S01]  /*0f40*/  LDC R17, c[0x0][0x638] ;  /* 0x00018e00ff117b82 */ /* 0x000ea20000000800 */
[-C--:B---3--:R-:W-:Y:S02]  /*0f50*/  SHF.L.U32 R2, R5, R18.reuse, RZ ;  /* 0x0000001205027219 */ /* 0x088fe400000006ff */
[--C-:B------:R-:W-:Y:S02]  /*0f60*/  SHF.R.U64 R12, R19, R18, R3.reuse ;  /* 0x00000012130c7219 */ /* 0x100fe40000001203 */
[----:B------:R-:W-:Y:S02]  /*0f70*/  LOP3.LUT R8, RZ, R2, RZ, 0x33, !PT ;  /* 0x00000002ff087212 */ /* 0x000fe400078e33ff */
[----:B------:R-:W-:Y:S01]  /*0f80*/  SHF.R.U32.HI R3, RZ, R18, R3 ;  /* 0x00000012ff037219 */ /* 0x000fe20000011603 */
[----:B------:R-:W3:Y:S01]  /*0f90*/  LDC R16, c[0x0][0x610] ;  /* 0x00018400ff107b82 */ /* 0x000ee20000000800 */
[----:B------:R-:W-:Y:S01]  /*0fa0*/  IMAD.MOV.U32 R2, RZ, RZ, R12 ;  /* 0x000000ffff027224 */ /* 0x000fe200078e000c */
[----:B------:R-:W-:Y:S06]  /*0fb0*/  @!P0 BRA `(.L_x_11) ;  /* 0x0000000000288947 */ /* 0x000fec0003800000 */
[----:B------:R-:W4:Y:S02]  /*0fc0*/  LDC R7, c[0x0][0x64c] ;  /* 0x00019300ff077b82 */ /* 0x000f240000000800 */
[----:B----4-:R-:W-:-:S05]  /*0fd0*/  IADD3 R7, P0, R12, R7, RZ ;  /* 0x000000070c077210 */ /* 0x010fca0007f1e0ff */
        /* <DEDUP_REMOVED lines=8> */
.L_x_11:
[----:B0-----:R-:W-:Y:S01]  /*1060*/  SHF.R.U64 R4, R2, R15, R3 ;  /* 0x0000000f02047219 */ /* 0x001fe20000001203 */
[----:B-1----:R-:W-:Y:S01]  /*1070*/  VIADD R5, R13, 0xffffffff ;  /* 0xffffffff0d057836 */ /* 0x002fe20000000000 */
[----:B------:R-:W-:Y:S02]  /*1080*/  SHF.L.U32 R2, R11, R18, RZ ;  /* 0x000000120b027219 */ /* 0x000fe400000006ff */
[----:B------:R-:W-:Y:S01]  /*1090*/  LOP3.LUT R3, R19, R8, RZ, 0xc0, !PT ;  /* 0x0000000813037212 */ /* 0x000fe200078ec0ff */
[----:B------:R-:W-:Y:S01]  /*10a0*/  IMAD.MOV R6, RZ, RZ, -R4 ;  /* 0x000000ffff067224 */ /* 0x000fe200078e0a04 */
[----:B------:R-:W-:Y:S02]  /*10b0*/  SEL R0, R0, R23, !P2 ;  /* 0x0000001700007207 */ /* 0x000fe40005000000 */
[----:B------:R-:W-:Y:S01]  /*10c0*/  LOP3.LUT R5, R10, R5, RZ, 0xc0, !PT ;  /* 0x000000050a057212 */ /* 0x000fe200078ec0ff */
[----:B------:R-:W-:Y:S01]  /*10d0*/  IMAD R3, R2, R4, R3 ;  /* 0x0000000402037224 */ /* 0x000fe200078e0203 */
[----:B------:R-:W-:Y:S01]  /*10e0*/  R2UR UR23, R22 ;  /* 0x00000000161772ca */ /* 0x000fe200000e0000 */
[----:B--2---:R-:W-:-:S02]  /*10f0*/  IMAD R2, R6, R17, R12 ;  /* 0x0000001106027224 */ /* 0x004fc400078e020c */
[----:B---3--:R-:W-:Y:S02]  /*1100*/  IMAD R0, R3, R16, R0 ;  /* 0x0000001003007224 */ /* 0x008fe400078e0200 */
[----:B------:R-:W-:Y:S02]  /*1110*/  IMAD R3, R2, R13, R5 ;  /* 0x0000000d02037224 */ /* 0x000fe400078e0205 */
[----:B------:R-:W-:-:S03]  /*1120*/  IMAD.MOV.U32 R4, RZ, RZ, 0x1 ;  /* 0x00000001ff047424 */ /* 0x000fc600078e00ff */
[----:B------:R-:W-:Y:S02]  /*1130*/  SEL R2, R3, R0, !P2 ;  /* 0x0000000003027207 */ /* 0x000fe40005000000 */
[----:B------:R-:W-:-:S03]  /*1140*/  SEL R0, R0, R3, !P2 ;  /* 0x0000000300007207 */ /* 0x000fc60005000000 */
[----:B------:R1:W-:Y:S04]  /*1150*/  STL [R1+0x88], R2 ;  /* 0x0000880201007387 */ /* 0x0003e80000100800 */
[----:B------:R1:W-:Y:S02]  /*1160*/  STL [R1+0x8c], R0 ;  /* 0x00008c0001007387 */ /* 0x0003e40000100800 */
.L_x_9:
[----:B------:R-:W-:-:S08]  /*1170*/  NOP ;  /* 0x0000000000007918 */ /* 0x000fd00000000000 */
[----:B------:R-:W2:Y:S02]  /*1180*/  USETMAXREG.TRY_ALLOC.CTAPOOL UP0, 0xe8 ;  /* 0x000000e8000079c8 */ /* 0x000ea40008000600 */
[----:B--2---:R-:W-:-:S13]  /*1190*/  PLOP3.LUT P0, PT, PT, PT, UP0, 0x80, 0x0 ;  /* 0x000000000000781c */ /* 0x004fda0003f0f008 */
[----:B------:R-:W-:Y:S05]  /*11a0*/  @!P0 BRA `(.L_x_9) ;  /* 0xfffffffc00f08947 */ /* 0x000fea000383ffff */
[----:B------:R-:W-:Y:S01]  /*11b0*/  ULDC.64 UR4, c[0x0][0x598] ;  /* 0x0001660000047ab9 */ /* 0x000fe20000000a00 */
[----:B------:R-:W-:Y:S01]  /*11c0*/  ULDC.64 UR18, c[0x0][0x208] ;  /* 0x0000820000127ab9 */ /* 0x000fe20000000a00 */
[----:B------:R-:W-:-:S04]  /*11d0*/  ISETP.NE.U32.AND P0, PT, RZ, UR4, PT ;  /* 0x00000004ff007c0c */ /* 0x000fc8000bf05070 */
[----:B------:R-:W-:-:S13]  /*11e0*/  ISETP.NE.AND.EX P0, PT, RZ, UR5, PT, P0 ;  /* 0x00000005ff007c0c */ /* 0x000fda000bf05300 */
[----:B------:R-:W-:Y:S05]  /*11f0*/  @!P0 BRA `(.L_x_12) ;  /* 0x0000000000208947 */ /* 0x000fea0003800000 */
[----:B-1----:R-:W1:Y:S02]  /*1200*/  LDC.64 R2, c[0x0][0x598] ;  /* 0x00016600ff027b82 */ /* 0x002e640000000a00 */
[----:B-1----:R-:W2:Y:S02]  /*1210*/  LDG.E.64 R2, desc[UR18][R2.64] ;  /* 0x0000001202027981 */ /* 0x002ea4000c1e1b00 */
[----:B--2---:R-:W-:-:S04]  /*1220*/  ISETP.NE.U32.AND P0, PT, R2, RZ, PT ;  /* 0x000000ff0200720c */ /* 0x004fc80003f05070 */
[----:B------:R-:W-:-:S13]  /*1230*/  ISETP.NE.AND.EX P0, PT, R3, RZ, PT, P0 ;  /* 0x000000ff0300720c */ /* 0x000fda0003f05300 */
[----:B------:R-:W-:Y:S05]  /*1240*/  @!P0 BRA `(.L_x_12) ;  /* 0x00000000000c8947 */ /* 0x000fea0003800000 */
[----:B------:R-:W2:Y:S02]  /*1250*/  LD.E R2, desc[UR18][R2.64] ;  /* 0x0000001202027980 */ /* 0x000ea4000c101900 */
[----:B--2---:R-:W-:Y:S01]  /*1260*/  R2UR UR20, R2 ;  /* 0x00000000021472ca */ /* 0x004fe200000e0000 */
[----:B------:R-:W-:-:S14]  /*1270*/  BRA `(.L_x_13) ;  /* 0x0000000000247947 */ /* 0x000fdc0003800000 */
.L_x_12:
[----:B------:R-:W-:Y:S02]  /*1280*/  ULDC.64 UR4, c[0x0][0x588] ;  /* 0x0001620000047ab9 */ /* 0x000fe40000000a00 */
[----:B------:R-:W-:-:S04]  /*1290*/  ISETP.NE.U32.AND P0, PT, RZ, UR4, PT ;  /* 0x00000004ff007c0c */ /* 0x000fc8000bf05070 */
[----:B------:R-:W-:-:S13]  /*12a0*/  ISETP.NE.AND.EX P0, PT, RZ, UR5, PT, P0 ;  /* 0x00000005ff007c0c */ /* 0x000fda000bf05300 */
[----:B------:R-:W-:Y:S05]  /*12b0*/  @!P0 BRA `(.L_x_14) ;  /* 0x0000000000108947 */ /* 0x000fea0003800000 */
[----:B-1----:R-:W1:Y:S02]  /*12c0*/  LDC.64 R2, c[0x0][0x588] ;  /* 0x00016200ff027b82 */ /* 0x002e640000000a00 */
[----:B-1----:R-:W2:Y:S02]  /*12d0*/  LDG.E R2, desc[UR18][R2.64] ;  /* 0x0000001202027981 */ /* 0x002ea4000c1e1900 */
[----:B--2---:R-:W-:Y:S01]  /*12e0*/  R2UR UR20, R2 ;  /* 0x00000000021472ca */ /* 0x004fe200000e0000 */
[----:B------:R-:W-:-:S14]  /*12f0*/  BRA `(.L_x_13) ;  /* 0x0000000000047947 */ /* 0x000fdc0003800000 */
.L_x_14:
[----:B------:R-:W-:-:S05]  /*1300*/  ULDC UR20, c[0x0][0x580] ;  /* 0x0001600000147ab9 */ /* 0x000fca0000000800 */
.L_x_13:
[----:B------:R-:W-:Y:S02]  /*1310*/  ULDC.64 UR4, c[0x0][0x5a0] ;  /* 0x0001680000047ab9 */ /* 0x000fe40000000a00 */
        /* <DEDUP_REMOVED lines=11> */
.L_x_15:
        /* <DEDUP_REMOVED lines=8> */
.L_x_17:
[----:B------:R-:W-:-:S05]  /*1450*/  ULDC UR21, c[0x0][0x584] ;  /* 0x0001610000157ab9 */ /* 0x000fca0000000800 */
.L_x_16:
[----:B------:R-:W-:-:S13]  /*1460*/  LOP3.LUT P0, RZ, R4, 0xff, RZ, 0xc0, !PT ;  /* 0x000000ff04ff7812 */ /* 0x000fda000780c0ff */
[----:B------:R-:W-:Y:S05]  /*1470*/  @!P0 EXIT ;  /* 0x000000000000894d */ /* 0x000fea0003800000 */
[----:B------:R-:W-:Y:S01]  /*1480*/  ULDC UR4, c[0x0][0x28c] ;  /* 0x0000a30000047ab9 */ /* 0x000fe20000000800 */
[----:B------:R-:W-:Y:S02]  /*1490*/  ULOP3.LUT UR22, UR13, 0x1, URZ, 0xfc, !UPT ;  /* 0x000000010d167892 */ /* 0x000fe4000f8efc3f */
[----:B------:R-:W-:-:S04]  /*14a0*/  UIADD3 UR4, UR4, 0x1f, URZ ;  /* 0x0000001f04047890 */ /* 0x000fc8000fffe03f */
[----:B------:R-:W-:-:S04]  /*14b0*/  USHF.R.S32.HI UR5, URZ, 0x1f, UR4 ;  /* 0x0000001f3f057899 */ /* 0x000fc80008011404 */
[----:B------:R-:W-:-:S03]  /*14c0*/  ULEA.HI UR5, UR5, UR4, URZ, 0x5 ;  /* 0x0000000405057291 */ /* 0x000fc6000f8f283f */
[----:B------:R-:W-:Y:S01]  /*14d0*/  UMOV UR4, URZ ;  /* 0x0000003f00047c82 */ /* 0x000fe20008000000 */
[----:B------:R-:W-:-:S03]  /*14e0*/  USHF.R.S32.HI UR12, URZ, 0x5, UR5 ;  /* 0x000000053f0c7899 */ /* 0x000fc60008011405 */
[----:B------:R-:W-:-:S09]  /*14f0*/  UMOV UR5, URZ ;  /* 0x0000003f00057c82 */ /* 0x000fd20008000000 */
.L_x_300:
[----:B-1----:R-:W1:Y:S01]  /*1500*/  S2R R0, SR_TID.X ;  /* 0x0000000000007919 */ /* 0x002e620000002100 */
[----:B--2---:R-:W2:Y:S01]  /*1510*/  S2UR UR11, SR_CgaCtaId ;  /* 0x00000000000b79c3 */ /* 0x004ea20000008800 */
[----:B------:R-:W-:Y:S01]  /*1520*/  UMOV UR14, 0x400 ;  /* 0x00000400000e7882 */ /* 0x000fe20000000000 */
[----:B------:R-:W-:Y:S01]  /*1530*/  UMOV UR6, URZ ;  /* 0x0000003f00067c82 */ /* 0x000fe20008000000 */
[----:B------:R-:W-:Y:S01]  /*1540*/  STL [R1+0x74], RZ ;  /* 0x000074ff01007387 */ /* 0x000fe20000100800 */
[----:B------:R-:W-:Y:S01]  /*1550*/  UMOV UR7, URZ ;  /* 0x0000003f00077c82 */ /* 0x000fe20008000000 */
[----:B------:R-:W-:Y:S01]  /*1560*/  UMOV UR8, URZ ;  /* 0x0000003f00087c82 */ /* 0x000fe20008000000 */
[----:B------:R-:W-:Y:S01]  /*1570*/  UMOV UR16, UR5 ;  /* 0x0000000500107c82 */ /* 0x000fe20008000000 */
[----:B------:R-:W-:Y:S01]  /*1580*/  STL [R1+0x70], RZ ;  /* 0x000070ff01007387 */ /* 0x000fe20000100800 */
[----:B---3--:R-:W3:Y:S01]  /*1590*/  LDC R2, c[0x0][0x28c] ;  /* 0x0000a300ff027b82 */ /* 0x008ee20000000800 */
[----:B------:R-:W-:-:S02]  /*15a0*/  CS2R R4, SRZ ;  /* 0x0000000000047805 */ /* 0x000fc4000001ff00 */
[----:B------:R-:W-:Y:S01]  /*15b0*/  CS2R R6, SRZ ;  /* 0x0000000000067805 */ /* 0x000fe2000001ff00 */
[----:B------:R-:W-:Y:S01]  /*15c0*/  STL [R1+0x6c], RZ ;  /* 0x00006cff01007387 */ /* 0x000fe20000100800 */
[----:B------:R-:W-:Y:S02]  /*15d0*/  CS2R R8, SRZ ;  /* 0x0000000000087805 */ /* 0x000fe4000001ff00 */
[----:B------:R-:W-:Y:S02]  /*15e0*/  CS2R R10, SRZ ;  /* 0x00000000000a7805 */ /* 0x000fe4000001ff00 */
[----:B------:R-:W-:Y:S01]  /*15f0*/  CS2R R12, SRZ ;  /* 0x00000000000c7805 */ /* 0x000fe2000001ff00 */
[----:B------:R-:W-:Y:S01]  /*1600*/  STL [R1+0x68], RZ ;  /* 0x000068ff01007387 */ /* 0x000fe20000100800 */
[----:B------:R-:W-:Y:S02]  /*1610*/  CS2R R14, SRZ ;  /* 0x00000000000e7805 */ /* 0x000fe4000001ff00 */
[----:B------:R-:W-:-:S02]  /*1620*/  CS2R R16, SRZ ;  /* 0x0000000000107805 */ /* 0x000fc4000001ff00 */
[----:B0-----:R-:W-:Y:S01]  /*1630*/  CS2R R18, SRZ ;  /* 0x0000000000127805 */ /* 0x001fe2000001ff00 */
[----:B------:R-:W-:Y:S01]  /*1640*/  STL [R1+0x64], RZ ;  /* 0x000064ff01007387 */ /* 0x000fe20000100800 */
[----:B------:R-:W-:Y:S02]  /*1650*/  CS2R R20, SRZ ;  /* 0x0000000000147805 */ /* 0x000fe4000001ff00 */
[----:B------:R-:W-:Y:S02]  /*1660*/  CS2R R22, SRZ ;  /* 0x0000000000167805 */ /* 0x000fe4000001ff00 */
[----:B------:R-:W-:Y:S01]  /*1670*/  CS2R R152, SRZ ;  /* 0x0000000000987805 */ /* 0x000fe2000001ff00 */
[----:B------:R-:W-:Y:S01]  /*1680*/  STL [R1+0x60], RZ ;  /* 0x000060ff01007387 */ /* 0x000fe20000100800 */
[----:B--2---:R-:W-:Y:S01]  /*1690*/  ULEA UR14, UR11, UR14, 0x18 ;  /* 0x0000000e0b0e7291 */ /* 0x004fe2000f8ec03f */
[----:B------:R-:W-:Y:S02]  /*16a0*/  CS2R R154, SRZ ;  /* 0x00000000009a7805 */ /* 0x000fe4000001ff00 */
[----:B------:R-:W-:Y:S01]  /*16b0*/  CS2R R156, SRZ ;  /* 0x00000000009c7805 */ /* 0x000fe2000001ff00 */
[----:B------:R-:W-:Y:S01]  /*16c0*/  STL [R1+0x5c], RZ ;  /* 0x00005cff01007387 */ /* 0x000fe20000100800 */
[----:B------:R-:W-:-:S02]  /*16d0*/  CS2R R158, SRZ ;  /* 0x00000000009e7805 */ /* 0x000fc4000001ff00 */
[----:B------:R-:W-:Y:S02]  /*16e0*/  CS2R R160, SRZ ;  /* 0x0000000000a07805 */ /* 0x000fe4000001ff00 */
[----:B------:R-:W-:Y:S02]  /*16f0*/  CS2R R162, SRZ ;  /* 0x0000000000a27805 */ /* 0x000fe4000001ff00 */
[----:B-1----:R-:W-:Y:S01]  /*1700*/  LOP3.LUT R0, R0, 0x80, RZ, 0xc0, !PT ;  /* 0x0000008000007812 */ /* 0x002fe200078ec0ff */
[----:B------:R-:W-:Y:S01]  /*1710*/  STL [R1+0x58], RZ ;  /* 0x000058ff01007387 */ /* 0x000fe20000100800 */
[----:B---3--:R-:W-:Y:S02]  /*1720*/  ISETP.GE.AND P0, PT, R2, 0x1, PT ;  /* 0x000000010200780c */ /* 0x008fe40003f06270 */
[----:B------:R-:W-:Y:S02]  /*1730*/  CS2R R2, SRZ ;  /* 0x0000000000027805 */ /* 0x000fe4000001ff00 */
[----:B------:R-:W-:Y:S01]  /*1740*/  SHF.R.U32.HI R0, RZ, 0x7, R0 ;  /* 0x00000007ff007819 */ /* 0x000fe20000011600 */
[----:B------:R-:W-:Y:S01]  /*1750*/  STL [R1+0x54], RZ ;  /* 0x000054ff01007387 */ /* 0x000fe20000100800 */
[----:B------:R-:W-:-:S02]  /*1760*/  CS2R R164, SRZ ;  /* 0x0000000000a47805 */ /* 0x000fc4000001ff00 */
[----:B------:R-:W-:Y:S02]  /*1770*/  CS2R R166, SRZ ;  /* 0x0000000000a67805 */ /* 0x000fe4000001ff00 */
[----:B------:R-:W-:Y:S01]  /*1780*/  CS2R R168, SRZ ;  /* 0x0000000000a87805 */ /* 0x000fe2000001ff00 */
[----:B------:R-:W-:Y:S01]  /*1790*/  STL [R1+0x50], RZ ;  /* 0x000050ff01007387 */ /* 0x000fe20000100800 */
[----:B------:R-:W-:Y:S02]  /*17a0*/  CS2R R170, SRZ ;  /* 0x0000000000aa7805 */ /* 0x000fe4000001ff00 */
[----:B------:R-:W-:Y:S02]  /*17b0*/  CS2R R172, SRZ ;  /* 0x0000000000ac7805 */ /* 0x000fe4000001ff00 */
[----:B------:R-:W-:Y:S01]  /*17c0*/  CS2R R174, SRZ ;  /* 0x0000000000ae7805 */ /* 0x000fe2000001ff00 */
[----:B------:R-:W0:Y:S01]  /*17d0*/  SHFL.IDX PT, R0, R0, RZ, 0x1f ;  /* 0x00001fff00007589 */ /* 0x000e2200000e0000 */
[----:B------:R-:W-:-:S02]  /*17e0*/  CS2R R176, SRZ ;  /* 0x0000000000b07805 */ /* 0x000fc4000001ff00 */
[----:B------:R-:W-:Y:S02]  /*17f0*/  CS2R R178, SRZ ;  /* 0x0000000000b27805 */ /* 0x000fe4000001ff00 */
[----:B------:R-:W-:Y:S01]  /*1800*/  CS2R R180, SRZ ;  /* 0x0000000000b47805 */ /* 0x000fe2000001ff00 */
[----:B------:R1:W-:Y:S01]  /*1810*/  STL [R1+0x4c], RZ ;  /* 0x00004cff01007387 */ /* 0x0003e20000100800 */
[----:B------:R-:W-:Y:S02]  /*1820*/  CS2R R182, SRZ ;  /* 0x0000000000b67805 */ /* 0x000fe4000001ff00 */
[----:B------:R-:W-:Y:S02]  /*1830*/  CS2R R184, SRZ ;  /* 0x0000000000b87805 */ /* 0x000fe4000001ff00 */
[----:B------:R-:W-:Y:S01]  /*1840*/  CS2R R186, SRZ ;  /* 0x0000000000ba7805 */ /* 0x000fe2000001ff00 */
[----:B------:R1:W-:Y:S01]  /*1850*/  STL [R1+0x48], RZ ;  /* 0x000048ff01007387 */ /* 0x0003e20000100800 */
        /* <DEDUP_REMOVED lines=14> */
[----:B------:R-:W-:Y:S02]  /*1940*/  CS2R R210, SRZ ;  /* 0x0000000000d27805 */ /* 0x000fe4000001ff00 */
[----:B0-----:R-:W-:Y:S01]  /*1950*/  R2UR UR9, R0 ;  /* 0x00000000000972ca */ /* 0x001fe200000e0000 */
[----:B------:R1:W-:Y:S01]  /*1960*/  STL [R1+0x38], RZ ;  /* 0x000038ff01007387 */ /* 0x0003e20000100800 */
[----:B------:R-:W-:Y:S01]  /*1970*/  IMAD.MOV.U32 R0, RZ, RZ, RZ ;  /* 0x000000ffff007224 */ /* 0x000fe200078e00ff */
[----:B------:R-:W-:-:S02]  /*1980*/  CS2R R212, SRZ ;  /* 0x0000000000d47805 */ /* 0x000fc4000001ff00 */
[----:B------:R-:W-:Y:S01]  /*1990*/  CS2R R214, SRZ ;  /* 0x0000000000d67805 */ /* 0x000fe2000001ff00 */
[----:B------:R1:W-:Y:S01]  /*19a0*/  STL [R1+0x34], RZ ;  /* 0x000034ff01007387 */ /* 0x0003e20000100800 */
[----:B------:R-:W-:Y:S02]  /*19b0*/  CS2R R216, SRZ ;  /* 0x0000000000d87805 */ /* 0x000fe4000001ff00 */
[----:B------:R-:W-:Y:S02]  /*19c0*/  CS2R R218, SRZ ;  /* 0x0000000000da7805 */ /* 0x000fe4000001ff00 */
[----:B------:R-:W-:Y:S01]  /*19d0*/  CS2R R220, SRZ ;  /* 0x0000000000dc7805 */ /* 0x000fe2000001ff00 */
[----:B------:R1:W-:Y:S01]  /*19e0*/  STL [R1+0x30], RZ ;  /* 0x000030ff01007387 */ /* 0x0003e20000100800 */
[----:B------:R-:W-:Y:S02]  /*19f0*/  CS2R R222, SRZ ;  /* 0x0000000000de7805 */ /* 0x000fe4000001ff00 */
[----:B------:R-:W-:Y:S01]  /*1a00*/  CS2R R224, SRZ ;  /* 0x0000000000e07805 */ /* 0x000fe2000001ff00 */
[----:B------:R-:W-:Y:S01]  /*1a10*/  IMAD.MOV.U32 R226, RZ, RZ, RZ ;  /* 0x000000ffffe27224 */ /* 0x000fe200078e00ff */
[----:B------:R1:W-:Y:S01]  /*1a20*/  STL [R1+0x2c], RZ ;  /* 0x00002cff01007387 */ /* 0x0003e20000100800 */
[----:B------:R-:W-:Y:S01]  /*1a30*/  ULEA.HI UR10, UR9, UR9, URZ, 0x1 ;  /* 0x00000009090a7291 */ /* 0x000fe2000f8f083f */
[----:B------:R-:W-:Y:S01]  /*1a40*/  IMAD.U32 R227, RZ, RZ, UR4 ;  /* 0x00000004ffe37e24 */ /* 0x000fe2000f8e00ff */
[----:B------:R-:W-:Y:S01]  /*1a50*/  CS2R R24, SRZ ;  /* 0x0000000000187805 */ /* 0x000fe2000001ff00 */
[----:B------:R1:W-:Y:S01]  /*1a60*/  STL [R1+0x28], RZ ;  /* 0x000028ff01007387 */ /* 0x0003e20000100800 */
[----:B------:R-:W-:Y:S01]  /*1a70*/  ULOP3.LUT UR10, UR10, 0x1ffffe, URZ, 0xc0, !UPT ;  /* 0x001ffffe0a0a7892 */ /* 0x000fe2000f8ec03f */
[----:B------:R-:W-:-:S02]  /*1a80*/  CS2R R26, SRZ ;  /* 0x00000000001a7805 */ /* 0x000fc4000001ff00 */
[----:B------:R-:W-:Y:S01]  /*1a90*/  CS2R R28, SRZ ;  /* 0x00000000001c7805 */ /* 0x000fe2000001ff00 */
[----:B------:R1:W-:Y:S01]  /*1aa0*/  STL [R1+0x24], RZ ;  /* 0x000024ff01007387 */ /* 0x0003e20000100800 */
[----:B------:R-:W-:Y:S01]  /*1ab0*/  UIADD3 UR10, UR9, -UR10, URZ ;  /* 0x8000000a090a7290 */ /* 0x000fe2000fffe03f */
[----:B----4-:R-:W-:Y:S02]  /*1ac0*/  CS2R R30, SRZ ;  /* 0x00000000001e7805 */ /* 0x010fe4000001ff00 */
[----:B------:R-:W-:Y:S01]  /*1ad0*/  CS2R R32, SRZ ;  /* 0x0000000000207805 */ /* 0x000fe2000001ff00 */
[----:B------:R1:W-:Y:S01]  /*1ae0*/  STL [R1+0x20], RZ ;  /* 0x000020ff01007387 */ /* 0x0003e20000100800 */
[----:B------:R-:W-:Y:S01]  /*1af0*/  ULEA UR10, UR10, UR14, 0xb ;  /* 0x0000000e0a0a7291 */ /* 0x000fe2000f8e583f */
[----:B------:R-:W-:Y:S02]  /*1b00*/  CS2R R34, SRZ ;  /* 0x0000000000227805 */ /* 0x000fe4000001ff00 */
[----:B------:R-:W-:Y:S01]  /*1b10*/  CS2R R36, SRZ ;  /* 0x0000000000247805 */ /* 0x000fe2000001ff00 */
[----:B------:R1:W-:Y:S01]  /*1b20*/  STL [R1+0x1c], RZ ;  /* 0x00001cff01007387 */ /* 0x0003e20000100800 */
[----:B------:R-:W-:Y:S01]  /*1b30*/  UIADD3 UR10, UR10, 0x200, URZ ;  /* 0x000002000a0a7890 */ /* 0x000fe2000fffe03f */
[----:B------:R-:W-:-:S02]  /*1b40*/  CS2R R38, SRZ ;  /* 0x0000000000267805 */ /* 0x000fc4000001ff00 */
[----:B------:R-:W-:Y:S01]  /*1b50*/  CS2R R40, SRZ ;  /* 0x0000000000287805 */ /* 0x000fe2000001ff00 */
[----:B------:R1:W-:Y:S01]  /*1b60*/  STL [R1+0x18], RZ ;  /* 0x000018ff01007387 */ /* 0x0003e20000100800 */
[----:B------:R-:W-:Y:S01]  /*1b70*/  USHF.R.U32.HI UR10, URZ, 0x4, UR10 ;  /* 0x000000043f0a7899 */ /* 0x000fe2000801160a */
[----:B------:R-:W-:Y:S02]  /*1b80*/  CS2R R42, SRZ ;  /* 0x00000000002a7805 */ /* 0x000fe4000001ff00 */
[----:B------:R-:W-:Y:S01]  /*1b90*/  CS2R R44, SRZ ;  /* 0x00000000002c7805 */ /* 0x000fe2000001ff00 */
[----:B------:R1:W-:Y:S01]  /*1ba0*/  STL [R1+0x14], RZ ;  /* 0x000014ff01007387 */ /* 0x0003e20000100800 */
[----:B------:R-:W-:Y:S01]  /*1bb0*/  ULOP3.LUT UR15, UR10, 0x3fff, URZ, 0xc0, !UPT ;  /* 0x00003fff0a0f7892 */ /* 0x000fe2000f8ec03f */
        /* <DEDUP_REMOVED lines=18> */
[----:B------:R1:W-:Y:S01]  /*1ce0*/  STL [R1], RZ ;  /* 0x000000ff01007387 */ /* 0x0003e20000100800 */
[----:B------:R-:W-:-:S02]  /*1cf0*/  CS2R R74, SRZ ;  /* 0x00000000004a7805 */ /* 0x000fc4000001ff00 */
[----:B------:R-:W-:Y:S02]  /*1d00*/  CS2R R76, SRZ ;  /* 0x00000000004c7805 */ /* 0x000fe4000001ff00 */
[----:B------:R-:W-:Y:S02]  /*1d10*/  CS2R R78, SRZ ;  /* 0x00000000004e7805 */ /* 0x000fe4000001ff00 */
[----:B------:R-:W-:Y:S02]  /*1d20*/  CS2R R80, SRZ ;  /* 0x0000000000507805 */ /* 0x000fe4000001ff00 */
[----:B------:R-:W-:Y:S02]  /*1d30*/  CS2R R82, SRZ ;  /* 0x0000000000527805 */ /* 0x000fe4000001ff00 */
[----:B------:R-:W-:Y:S02]  /*1d40*/  CS2R R84, SRZ ;  /* 0x0000000000547805 */ /* 0x000fe4000001ff00 */
        /* <DEDUP_REMOVED lines=32> */
[----:B------:R-:W-:Y:S01]  /*1f50*/  CS2R R150, SRZ ;  /* 0x0000000000967805 */ /* 0x000fe2000001ff00 */
[----:B-1----:R-:W-:Y:S06]  /*1f60*/  @!P0 BRA `(.L_x_18) ;  /* 0x0000001000548947 */ /* 0x002fec0003800000 */
[----:B------:R-:W-:-:S06]  /*1f70*/  UISETP.NE.AND UP0, UPT, UR22, 0x3, UPT ;  /* 0x000000031600788c */ /* 0x000fcc000bf05270 */
[----:B------:R-:W-:-:S13]  /*1f80*/  PLOP3.LUT P1, PT, PT, PT, UP0, 0x80, 0x0 ;  /* 0x000000000000781c */ /* 0x000fda0003f2f008 */
[----:B------:R-:W-:Y:S05]  /*1f90*/  @!P1 BRA `(.L_x_19) ;  /* 0x0000000000049947 */ /* 0x000fea0003800000 */
[----:B------:R-:W-:Y:S01]  /*1fa0*/  BPT.TRAP 0x1 ;  /* 0x000000040000795c */ /* 0x000fe20000300000 */
.L_x_19:
[----:B------:R-:W-:Y:S01]  /*1fb0*/  ULEA UR6, UR5, UR14, 0x3 ;  /* 0x0000000e05067291 */ /* 0x000fe2000f8e183f */
[----:B------:R-:W-:-:S05]  /*1fc0*/  IMAD.U32 R0, RZ, RZ, UR4 ;  /* 0x00000004ff007e24 */ /* 0x000fca000f8e00ff */
[----:B------:R-:W-:-:S04]  /*1fd0*/  SHF.L.U32 R0, R0, 0x1f, RZ ;  /* 0x0000001f00007819 */ /* 0x000fc800000006ff */
[----:B------:R0:W1:Y:S01]  /*1fe0*/  SYNCS.PHASECHK.TRANS64.TRYWAIT P0, [UR6], R0 ;  /* 0x00000000ff0075a7 */ /* 0x0000620008000146 */
[----:B------:R-:W-:Y:S05]  /*1ff0*/  @!P1 BRA `(.L_x_20) ;  /* 0x0000000000049947 */ /* 0x000fea0003800000 */
[----:B------:R-:W-:Y:S01]  /*2000*/  BPT.TRAP 0x1 ;  /* 0x000000040000795c */ /* 0x000fe20000300000 */
.L_x_20:
[----:B-1----:R-:W-:Y:S05]  /*2010*/  @P0 BRA `(.L_x_21) ;  /* 0x0000000000080947 */ /* 0x002fea0003800000 */
[----:B------:R-:W1:Y:S02]  /*2020*/  SYNCS.PHASECHK.TRANS64.TRYWAIT P0, [UR6], R0 ;  /* 0x00000000ff0075a7 */ /* 0x000e640008000146 */
[----:B-1----:R-:W-:Y:S05]  /*2030*/  @!P0 BRA `(.L_x_22) ;  /* 0x000000e800ec8947 */ /* 0x002fea0003800000 */
.L_x_21:
[----:B------:R2:W-:Y:S01]  /*2040*/  STL [R1+0x74], RZ ;  /* 0x000074ff01007387 */ /* 0x0005e20000100800 */
[----:B------:R-:W-:Y:S01]  /*2050*/  UIADD3 UR6, UR14, 0x12200, URZ ;  /* 0x000122000e067890 */ /* 0x000fe2000fffe03f */
[----:B------:R-:W-:Y:S01]  /*2060*/  WARPGROUP.ARRIVE ;  /* 0x00000000000079c5 */ /* 0x000fe20000000000 */
[----:B------:R-:W-:Y:S01]  /*2070*/  ULDC UR7, c[0x0][0x50c] ;  /* 0x0001430000077ab9 */ /* 0x000fe20000000800 */
[----:B------:R2:W-:Y:S01]  /*2080*/  STL [R1+0x70], RZ ;  /* 0x000070ff01007387 */ /* 0x0005e20000100800 */
[----:B------:R-:W-:Y:S01]  /*2090*/  UISETP.NE.AND UP0, UPT, UR7, 0x1, UPT ;  /* 0x000000010700788c */ /* 0x000fe2000bf05270 */
[----:B01----:R-:W-:Y:S01]  /*20a0*/  IMAD.MOV.U32 R0, RZ, RZ, RZ ;  /* 0x000000ffff007224 */ /* 0x003fe200078e00ff */
[----:B------:R-:W-:Y:S01]  /*20b0*/  USHF.R.U32.HI UR6, URZ, 0x4, UR6 ;  /* 0x000000043f067899 */ /* 0x000fe20008011606 */
[----:B------:R2:W-:Y:S01]  /*20c0*/  STL [R1+0x6c], RZ ;  /* 0x00006cff01007387 */ /* 0x0005e20000100800 */
[----:B------:R-:W-:Y:S01]  /*20d0*/  USEL UR7, URZ, 0x1, UP0 ;  /* 0x000000013f077887 */ /* 0x000fe20008000000 */
[----:B------:R-:W-:Y:S01]  /*20e0*/  CS2R R2, SRZ ;  /* 0x0000000000027805 */ /* 0x000fe2000001ff00 */
[----:B------:R-:W-:Y:S01]  /*20f0*/  ULOP3.LUT UR6, UR6, 0x3fff, URZ, 0xc0, !UPT ;  /* 0x00003fff06067892 */ /* 0x000fe2000f8ec03f */
[----:B------:R2:W-:Y:S01]  /*2100*/  STL [R1+0x68], RZ ;  /* 0x000068ff01007387 */ /* 0x0005e20000100800 */
[----:B------:R-:W-:Y:S01]  /*2110*/  ULOP3.LUT UR8, UR15, 0x10000, URZ, 0xfc, !UPT ;  /* 0x000100000f087892 */ /* 0x000fe2000f8efc3f */
[----:B------:R-:W-:Y:S01]  /*2120*/  CS2R R4, SRZ ;  /* 0x0000000000047805 */ /* 0x000fe2000001ff00 */
[----:B------:R-:W-:Y:S01]  /*2130*/  ULOP3.LUT UR6, UR6, 0x10000, URZ, 0xfc, !UPT ;  /* 0x0001000006067892 */ /* 0x000fe2000f8efc3f */
[----:B------:R2:W-:Y:S01]  /*2140*/  STL [R1+0x64], RZ ;  /* 0x000064ff01007387 */ /* 0x0005e20000100800 */
[----:B------:R-:W-:Y:S01]  /*2150*/  ISETP.NE.AND P0, PT, RZ, UR7, PT ;  /* 0x00000007ff007c0c */ /* 0x000fe2000bf05270 */
[----:B------:R-:W-:Y:S01]  /*2160*/  ULEA UR8, UR5, UR8, 0x8 ;  /* 0x0000000805087291 */ /* 0x000fe2000f8e403f */
[----:B------:R-:W-:Y:S01]  /*2170*/  CS2R R6, SRZ ;  /* 0x0000000000067805 */ /* 0x000fe2000001ff00 */
[----:B------:R2:W-:Y:S01]  /*2180*/  STL [R1+0x60], RZ ;  /* 0x000060ff01007387 */ /* 0x0005e20000100800 */
[----:B------:R-:W-:Y:S01]  /*2190*/  ULEA UR10, UR5, UR6, 0x9 ;  /* 0x00000006050a7291 */ /* 0x000fe2000f8e483f */
[----:B------:R-:W-:Y:S01]  /*21a0*/  CS2R R8, SRZ ;  /* 0x0000000000087805 */ /* 0x000fe2000001ff00 */
[----:B------:R-:W-:Y:S01]  /*21b0*/  UMOV UR9, 0xc0000010 ;  /* 0xc000001000097882 */ /* 0x000fe20000000000 */
[----:B------:R2:W-:Y:S01]  /*21c0*/  STL [R1+0x5c], RZ ;  /* 0x00005cff01007387 */ /* 0x0005e20000100800 */
[----:B------:R-:W-:Y:S01]  /*21d0*/  UMOV UR11, 0xc0000010 ;  /* 0xc0000010000b7882 */ /* 0x000fe20000000000 */
[----:B------:R-:W-:Y:S01]  /*21e0*/  UMOV UR6, 0x1 ;  /* 0x0000000100067882 */ /* 0x000fe20000000000 */
[----:B------:R-:W-:Y:S01]  /*21f0*/  CS2R R10, SRZ ;  /* 0x00000000000a7805 */ /* 0x000fe2000001ff00 */
[----:B------:R2:W-:Y:S01]  /*2200*/  STL [R1+0x58], RZ ;  /* 0x000058ff01007387 */ /* 0x0005e20000100800 */
[----:B------:R-:W-:Y:S01]  /*2210*/  CS2R R12, SRZ ;  /* 0x00000000000c7805 */ /* 0x000fe2000001ff00 */
[----:B------:R-:W-:Y:S01]  /*2220*/  QGMMA.64x256x32.F32.E5M2.E5M2 R24, gdesc[UR8], RZ, !UPT, gsb0 ;  /* 0x03e00000081879f3 */ /* 0x000fe2000c0038ff */
        /* <DEDUP_REMOVED lines=55> */
[----:B------:R-:W-:Y:S01]  /*25a0*/  CS2R R224, SRZ ;  /* 0x0000000000e07805 */ /* 0x000fe2000001ff00 */
[----:B------:R-:W-:Y:S01]  /*25b0*/  IMAD.MOV.U32 R226, RZ, RZ, RZ ;  /* 0x000000ffffe27224 */ /* 0x000fe200078e00ff */
[----:B------:R2:W-:Y:S04]  /*25c0*/  STL [R1+0x1c], RZ ;  /* 0x00001cff01007387 */ /* 0x0005e80000100800 */
[----:B------:R2:W-:Y:S04]  /*25d0*/  STL [R1+0x18], RZ ;  /* 0x000018ff01007387 */ /* 0x0005e80000100800 */
[----:B------:R2:W-:Y:S04]  /*25e0*/  STL [R1+0x14], RZ ;  /* 0x000014ff01007387 */ /* 0x0005e80000100800 */
[----:B------:R2:W-:Y:S04]  /*25f0*/  STL [R1+0x10], RZ ;  /* 0x000010ff01007387 */ /* 0x0005e80000100800 */
[----:B------:R2:W-:Y:S04]  /*2600*/  STL [R1+0xc], RZ ;  /* 0x00000cff01007387 */ /* 0x0005e80000100800 */
[----:B------:R2:W-:Y:S04]  /*2610*/  STL [R1+0x8], RZ ;  /* 0x000008ff01007387 */ /* 0x0005e80000100800 */
[----:B------:R2:W-:Y:S04]  /*2620*/  STL [R1+0x4], RZ ;  /* 0x000004ff01007387 */ /* 0x0005e80000100800 */
[----:B------:R2:W-:Y:S01]  /*2630*/  STL [R1], RZ ;  /* 0x000000ff01007387 */ /* 0x0005e20000100800 */
[----:B------:R-:W-:Y:S05]  /*2640*/  @!P0 BRA `(.L_x_23) ;  /* 0x0000000800808947 */ /* 0x000fea0003800000 */
[----:B------:R-:W-:Y:S02]  /*2650*/  WARPGROUP.DEPBAR.LE gsb0, 0x0 ;  /* 0x00008000000079c5 */ /* 0x000fe40000010000 */
[----:B------:R-:W-:-:S01]  /*2660*/  FADD R227, RZ, R122 ;  /* 0x0000007affe37221 */ /* 0x000fc20000000000 */
[----:B------:R-:W-:Y:S01]  /*2670*/  FADD R226, RZ, R24 ;  /* 0x00000018ffe27221 */ /* 0x000fe20000000000 */
[----:B------:R-:W-:-:S01]  /*2680*/  FADD R225, RZ, R25 ;  /* 0x00000019ffe17221 */ /* 0x000fc20000000000 */
[----:B------:R-:W-:Y:S01]  /*2690*/  FADD R224, RZ, R26 ;  /* 0x0000001affe07221 */ /* 0x000fe20000000000 */
[----:B------:R-:W-:-:S01]  /*26a0*/  FADD R223, RZ, R27 ;  /* 0x0000001bffdf7221 */ /* 0x000fc20000000000 */
[----:B------:R0:W-:Y:S01]  /*26b0*/  STL [R1], R227 ;  /* 0x000000e301007387 */ /* 0x0001e20000100800 */
[----:B------:R-:W-:-:S01]  /*26c0*/  FADD R222, RZ, R28 ;  /* 0x0000001cffde7221 */ /* 0x000fc20000000000 */
[----:B------:R-:W-:Y:S01]  /*26d0*/  FADD R221, RZ, R29 ;  /* 0x0000001dffdd7221 */ /* 0x000fe20000000000 */
[----:B------:R-:W-:-:S01]  /*26e0*/  FADD R220, RZ, R30 ;  /* 0x0000001effdc7221 */ /* 0x000fc20000000000 */
[----:B------:R-:W-:Y:S01]  /*26f0*/  FADD R219, RZ, R31 ;  /* 0x0000001fffdb7221 */ /* 0x000fe20000000000 */
[----:B------:R-:W-:-:S01]  /*2700*/  FADD R218, RZ, R32 ;  /* 0x00000020ffda7221 */ /* 0x000fc20000000000 */
[----:B------:R-:W-:Y:S01]  /*2710*/  FADD R217, RZ, R33 ;  /* 0x00000021ffd97221 */ /* 0x000fe20000000000 */
[----:B------:R-:W-:-:S01]  /*2720*/  FADD R216, RZ, R34 ;  /* 0x00000022ffd87221 */ /* 0x000fc20000000000 */
[----:B------:R-:W-:Y:S01]  /*2730*/  FADD R215, RZ, R35 ;  /* 0x00000023ffd77221 */ /* 0x000fe20000000000 */
[----:B------:R-:W-:-:S01]  /*2740*/  FADD R214, RZ, R36 ;  /* 0x00000024ffd67221 */ /* 0x000fc20000000000 */
[----:B0-----:R-:W-:Y:S01]  /*2750*/  FADD R227, RZ, R123 ;  /* 0x0000007bffe37221 */ /* 0x001fe20000000000 */
[----:B------:R-:W-:-:S01]  /*2760*/  FADD R213, RZ, R37 ;  /* 0x00000025ffd57221 */ /* 0x000fc20000000000 */
[----:B------:R-:W-:Y:S01]  /*2770*/  FADD R212, RZ, R38 ;  /* 0x00000026ffd47221 */ /* 0x000fe20000000000 */
[----:B------:R-:W-:-:S01]  /*2780*/  FADD R211, RZ, R39 ;  /* 0x00000027ffd37221 */ /* 0x000fc20000000000 */
[----:B------:R-:W-:Y:S01]  /*2790*/  FADD R210, RZ, R40 ;  /* 0x00000028ffd27221 */ /* 0x000fe20000000000 */
[----:B------:R0:W-:Y:S01]  /*27a0*/  STL [R1+0x4], R227 ;  /* 0x000004e301007387 */ /* 0x0001e20000100800 */
        /* <DEDUP_REMOVED lines=93> */
[----:B------:R-:W-:Y:S01]  /*2d80*/  UMOV UR6, URZ ;  /* 0x0000003f00067c82 */ /* 0x000fe20008000000 */
[----:B0-----:R-:W-:-:S05]  /*2d90*/  FADD R227, RZ, R130 ;  /* 0x00000082ffe37221 */ /* 0x001fca0000000000 */
[----:B------:R0:W-:Y:S02]  /*2da0*/  STL [R1+0x20], R227 ;  /* 0x000020e301007387 */ /* 0x0001e40000100800 */
        /* <DEDUP_REMOVED lines=42> */
.L_x_23:
[----:B------:R-:W-:-:S04]  /*3050*/  UIADD3 UR16, UR5, 0x1, URZ ;  /* 0x0000000105107890 */ /* 0x000fc8000fffe03f */
[----:B------:R-:W-:-:S04]  /*3060*/  UISETP.NE.AND UP0, UPT, UR16, 0x12, UPT ;  /* 0x000000121000788c */ /* 0x000fc8000bf05270 */
[----:B------:R-:W-:Y:S02]  /*3070*/  USEL UR8, URZ, 0x1, UP0 ;  /* 0x000000013f087887 */ /* 0x000fe40008000000 */
[----:B------:R-:W-:Y:S02]  /*3080*/  USEL UR16, UR16, URZ, UP0 ;  /* 0x0000003f10107287 */ /* 0x000fe40008000000 */
[----:B------:R-:W-:-:S06]  /*3090*/  ULOP3.LUT UR8, UR4, UR8, URZ, 0x3c, !UPT ;  /* 0x0000000804087292 */ /* 0x000fcc000f8e3c3f */
[----:B0-----:R-:W-:Y:S01]  /*30a0*/  IMAD.U32 R227, RZ, RZ, UR8 ;  /* 0x00000008ffe37e24 */ /* 0x001fe2000f8e00ff */
[----:B------:R-:W-:-:S06]  /*30b0*/  UMOV UR8, 0x1 ;  /* 0x0000000100087882 */ /* 0x000fcc0000000000 */
.L_x_18:
[----:B------:R-:W-:-:S04]  /*30c0*/  UISETP.LT.AND UP0, UPT, UR12, 0x1, UPT ;  /* 0x000000010c00788c */ /* 0x000fc8000bf01270 */
[----:B------:R-:W-:-:S04]  /*30d0*/  USEL UR9, UR12, 0x1, UP0 ;  /* 0x000000010c097887 */ /* 0x000fc80008000000 */
[----:B------:R-:W-:-:S04]  /*30e0*/  UIADD3 UR9, UR12, -UR9, URZ ;  /* 0x800000090c097290 */ /* 0x000fc8000fffe03f */
[----:B------:R-:W-:-:S06]  /*30f0*/  UISETP.GE.AND UP0, UPT, UR9, 0x1, UPT ;  /* 0x000000010900788c */ /* 0x000fcc000bf06270 */
[----:B------:R-:W-:-:S13]  /*3100*/  PLOP3.LUT P0, PT, PT, PT, UP0, 0x80, 0x0 ;  /* 0x000000000000781c */ /* 0x000fda0003f0f008 */
[----:B------:R-:W-:Y:S05]  /*3110*/  @!P0 BRA `(.L_x_24) ;  /* 0x0000001000908947 */ /* 0x000fea0003800000 */
[----:B------:R-:W-:Y:S01]  /*3120*/  IMAD.U32 R228, RZ, RZ, UR9 ;  /* 0x00000009ffe47e24 */ /* 0x000fe2000f8e00ff */
[----:B------:R-:W-:Y:S01]  /*3130*/  UMOV UR17, UR5 ;  /* 0x0000000500117c82 */ /* 0x000fe20008000000 */
[----:B------:R-:W-:-:S05]  /*3140*/  ULDC UR24, c[0x0][0x50c] ;  /* 0x0001430000187ab9 */ /* 0x000fca0000000800 */
.L_x_32:
[----:B------:R-:W-:-:S06]  /*3150*/  UISETP.NE.AND UP0, UPT, UR22, 0x3, UPT ;  /* 0x000000031600788c */ /* 0x000fcc000bf05270 */
[----:B------:R-:W-:-:S13]  /*3160*/  PLOP3.LUT P1, PT, PT, PT, UP0, 0x80, 0x0 ;  /* 0x000000000000781c */ /* 0x000fda0003f2f008 */
[----:B-1---5:R-:W-:Y:S05]  /*3170*/  @!P1 BRA `(.L_x_25) ;  /* 0x0000000000049947 */ /* 0x022fea0003800000 */
[----:B------:R-:W-:Y:S01]  /*3180*/  BPT.TRAP 0x1 ;  /* 0x000000040000795c */ /* 0x000fe20000300000 */
.L_x_25:
[----:B------:R-:W0:Y:S01]  /*3190*/  S2UR UR9, SR_CgaCtaId ;  /* 0x00000000000979c3 */ /* 0x000e220000008800 */
[----:B------:R-:W-:Y:S01]  /*31a0*/  UMOV UR14, 0x400 ;  /* 0x00000400000e7882 */ /* 0x000fe20000000000 */
[----:B------:R-:W-:Y:S01]  /*31b0*/  SHF.L.U32 R229, R227, 0x1f, RZ ;  /* 0x0000001fe3e57819 */ /* 0x000fe200000006ff */
[----:B0-----:R-:W-:-:S04]  /*31c0*/  ULEA UR14, UR9, UR14, 0x18 ;  /* 0x0000000e090e7291 */ /* 0x001fc8000f8ec03f */
[----:B------:R-:W-:-:S09]  /*31d0*/  ULEA UR9, UR16, UR14, 0x3 ;  /* 0x0000000e10097291 */ /* 0x000fd2000f8e183f */
[----:B------:R0:W1:Y:S01]  /*31e0*/  SYNCS.PHASECHK.TRANS64.TRYWAIT P0, [UR9], R229 ;  /* 0x000000e5ff0075a7 */ /* 0x0000620008000149 */
[----:B------:R-:W-:Y:S05]  /*31f0*/  @!P1 BRA `(.L_x_26) ;  /* 0x0000000000049947 */ /* 0x000fea0003800000 */
[----:B------:R-:W-:Y:S01]  /*3200*/  BPT.TRAP 0x1 ;  /* 0x000000040000795c */ /* 0x000fe20000300000 */
.L_x_26:
[----:B-1----:R-:W-:Y:S05]  /*3210*/  @P0 BRA `(.L_x_27) ;  /* 0x0000000000080947 */ /* 0x002fea0003800000 */
[----:B------:R-:W1:Y:S02]  /*3220*/  SYNCS.PHASECHK.TRANS64.TRYWAIT P0, [UR9], R229 ;  /* 0x000000e5ff0075a7 */ /* 0x000e640008000149 */
[----:B-1----:R-:W-:Y:S05]  /*3230*/  @!P0 BRA `(.L_x_28) ;  /* 0x000000d800848947 */ /* 0x002fea0003800000 */
.L_x_27:
[----:B------:R-:W-:Y:S01]  /*3240*/  UIADD3 UR9, UR14, 0x12200, URZ ;  /* 0x000122000e097890 */ /* 0x000fe2000fffe03f */
[----:B------:R-:W-:Y:S01]  /*3250*/  WARPGROUP.ARRIVE ;  /* 0x00000000000079c5 */ /* 0x000fe20000000000 */
[----:B------:R-:W-:Y:S02]  /*3260*/  UISETP.NE.AND UP0, UPT, UR7, URZ, UPT ;  /* 0x0000003f0700728c */ /* 0x000fe4000bf05270 */
[----:B------:R-:W-:Y:S02]  /*3270*/  USHF.R.U32.HI UR9, URZ, 0x4, UR9 ;  /* 0x000000043f097899 */ /* 0x000fe40008011609 */
[----:B------:R-:W-:Y:S02]  /*3280*/  USEL UR8, UR8, URZ, !UP0 ;  /* 0x0000003f08087287 */ /* 0x000fe4000c000000 */
[----:B------:R-:W-:Y:S02]  /*3290*/  ULOP3.LUT UR9, UR9, 0x3fff, URZ, 0xc0, !UPT ;  /* 0x00003fff09097892 */ /* 0x000fe4000f8ec03f */
[----:B------:R-:W-:-:S02]  /*32a0*/  ULOP3.LUT UR7, UR15, 0x10000, URZ, 0xfc, !UPT ;  /* 0x000100000f077892 */ /* 0x000fc4000f8efc3f */
[----:B------:R-:W-:Y:S02]  /*32b0*/  ULOP3.LUT UR9, UR9, 0x10000, URZ, 0xfc, !UPT ;  /* 0x0001000009097892 */ /* 0x000fe4000f8efc3f */
[----:B------:R-:W-:Y:S02]  /*32c0*/  UISETP.NE.U32.AND UP0, UPT, UR8, URZ, UPT ;  /* 0x0000003f0800728c */ /* 0x000fe4000bf05070 */
[----:B------:R-:W-:Y:S02]  /*32d0*/  ULEA UR8, UR16, UR7, 0x8 ;  /* 0x0000000710087291 */ /* 0x000fe4000f8e403f */
[----:B------:R-:W-:Y:S01]  /*32e0*/  ULEA UR10, UR16, UR9, 0x9 ;  /* 0x00000009100a7291 */ /* 0x000fe2000f8e483f */
[----:B------:R-:W-:Y:S02]  /*32f0*/  UMOV UR11, 0xc0000010 ;  /* 0xc0000010000b7882 */ /* 0x000fe40000000000 */
[----:B------:R-:W-:Y:S01]  /*3300*/  UMOV UR9, 0xc0000010 ;  /* 0xc000001000097882 */ /* 0x000fe20000000000 */
[----:B------:R-:W-:-:S05]  /*3310*/  UIADD3 UR6, UR6, 0x1, URZ ;  /* 0x0000000106067890 */ /* 0x000fca000fffe03f */
[----:B------:R-:W-:Y:S01]  /*3320*/  QGMMA.64x256x32.F32.E5M2.E5M2 R24, gdesc[UR8], R24, UP0, gsb0 ;  /* 0x03e00000081879f3 */ /* 0x000fe2000b803818 */
[----:B------:R-:W-:-:S04]  /*3330*/  UISETP.NE.AND UP0, UPT, UR6, UR24, UPT ;  /* 0x000000180600728c */ /* 0x000fc8000bf05270 */
[----:B------:R-:W-:-:S06]  /*3340*/  USEL UR7, URZ, 0x1, UP0 ;  /* 0x000000013f077887 */ /* 0x000fcc0008000000 */
[----:B------:R-:W-:Y:S01]  /*3350*/  ISETP.NE.AND P0, PT, RZ, UR7, PT ;  /* 0x00000007ff007c0c */ /* 0x000fe2000bf05270 */
[----:B------:R-:W-:-:S12]  /*3360*/  WARPGROUP.DEPBAR.LE gsb0, 0x1 ;  /* 0x00008000000079c5 */ /* 0x000fd80000010100 */
[----:B------:R-:W-:Y:S05]  /*3370*/  @!P0 BRA `(.L_x_29) ;  /* 0x0000000c00808947 */ /* 0x000fea0003800000 */
[----:B------:R-:W-:Y:S02]  /*3380*/  WARPGROUP.DEPBAR.LE gsb0, 0x0 ;  /* 0x00008000000079c5 */ /* 0x000fe40000010000 */
[----:B------:R-:W-:-:S01]  /*3390*/  FADD R226, R24, R226 ;  /* 0x000000e218e27221 */ /* 0x000fc20000000000 */
[----:B------:R-:W-:Y:S01]  /*33a0*/  FADD R225, R25, R225 ;  /* 0x000000e119e17221 */ /* 0x000fe20000000000 */
[----:B------:R1:W-:Y:S01]  /*33b0*/  STL [R1+0x90], R227 ;  /* 0x000090e301007387 */ /* 0x0003e20000100800 */
[----:B------:R-:W-:-:S01]  /*33c0*/  FADD R224, R26, R224 ;  /* 0x000000e01ae07221 */ /* 0x000fc20000000000 */
[----:B------:R-:W-:Y:S01]  /*33d0*/  FADD R223, R27, R223 ;  /* 0x000000df1bdf7221 */ /* 0x000fe20000000000 */
[----:B------:R-:W-:-:S01]  /*33e0*/  FADD R222, R28, R222 ;  /* 0x000000de1cde7221 */ /* 0x000fc20000000000 */
[----:B------:R-:W-:Y:S01]  /*33f0*/  FADD R221, R29, R221 ;  /* 0x000000dd1ddd7221 */ /* 0x000fe20000000000 */
[----:B-1----:R-:W3:Y:S04]  /*3400*/  LDL.LU R227, [R1+0x30] ;  /* 0x0000300001e37983 */ /* 0x002ee80000300800 */
[----:B------:R1:W-:Y:S01]  /*3410*/  STL [R1+0x94], R226 ;  /* 0x000094e201007387 */ /* 0x0003e20000100800 */
[----:B------:R-:W-:-:S01]  /*3420*/  FADD R220, R30, R220 ;  /* 0x000000dc1edc7221 */ /* 0x000fc20000000000 */
[----:B------:R-:W-:-:S02]  /*3430*/  FADD R219, R31, R219 ;  /* 0x000000db1fdb7221 */ /* 0x000fc40000000000 */
[----:B-1----:R-:W4:Y:S04]  /*3440*/  LDL.LU R226, [R1+0x2c] ;  /* 0x00002c0001e27983 */ /* 0x002f280000300800 */
[----:B------:R1:W-:Y:S01]  /*3450*/  STL [R1+0x98], R225 ;  /* 0x000098e101007387 */ /* 0x0003e20000100800 */
[----:B------:R-:W-:-:S03]  /*3460*/  FADD R218, R32, R218 ;  /* 0x000000da20da7221 */ /* 0x000fc60000000000 */
[----:B-1----:R-:W2:Y:S04]  /*3470*/  LDL.LU R225, [R1+0x28] ;  /* 0x0000280001e17983 */ /* 0x002ea80000300800 */
        /* <DEDUP_REMOVED lines=9> */
[----:B------:R1:W-:Y:S04]  /*3510*/  STL [R1+0xa8], R221 ;  /* 0x0000a8dd01007387 */ /* 0x0003e80000100800 */
        /* <DEDUP_REMOVED lines=12> */
[----:B-1----:R-:W2:Y:S01]  /*35e0*/  LDL.LU R215, [R1] ;  /* 0x0000000001d77983 */ /* 0x002ea20000300800 */
[----:B------:R-:W-:-:S01]  /*35f0*/  FADD R214, R36, R214 ;  /* 0x000000d624d67221 */ /* 0x000fc20000000000 */
[----:B------:R-:W-:Y:S01]  /*3600*/  FADD R213, R37, R213 ;  /* 0x000000d525d57221 */ /* 0x000fe20000000000 */
[----:B------:R-:W-:-:S01]  /*3610*/  FADD R212, R38, R212 ;  /* 0x000000d426d47221 */ /* 0x000fc20000000000 */
[----:B------:R-:W-:Y:S01]  /*3620*/  FADD R211, R39, R211 ;  /* 0x000000d327d37221 */ /* 0x000fe20000000000 */
[----:B------:R-:W-:-:S01]  /*3630*/  FADD R210, R40, R210 ;  /* 0x000000d228d27221 */ /* 0x000fc20000000000 */
[----:B------:R-:W-:Y:S01]  /*3640*/  STL [R1+0xc4], R214 ;  /* 0x0000c4d601007387 */ /* 0x000fe20000100800 */
        /* <DEDUP_REMOVED lines=11> */
[----:B------:R1:W-:Y:S01]  /*3700*/  STL [R1+0xd0], R211 ;  /* 0x0000d0d301007387 */ /* 0x0003e20000100800 */
[----:B------:R-:W-:-:S01]  /*3710*/  FADD R200, R50, R200 ;  /* 0x000000c832c87221 */ /* 0x000fc20000000000 */
[----:B------:R-:W-:Y:S01]  /*3720*/  FADD R199, R51, R199 ;  /* 0x000000c733c77221 */ /* 0x000fe20000000000 */
        /* <DEDUP_REMOVED lines=69> */
[----:B-----5:R-:W-:Y:S01]  /*3b80*/  FADD R0, R121, R0 ;  /* 0x0000000079007221 */ /* 0x020fe20000000000 */
[----:B---3--:R-:W-:-:S01]  /*3b90*/  FADD R227, R134, R227 ;  /* 0x000000e386e37221 */ /* 0x008fc20000000000 */
[----:B----4-:R-:W-:Y:S01]  /*3ba0*/  FADD R226, R133, R226 ;  /* 0x000000e285e27221 */ /* 0x010fe20000000000 */
[----:B--2---:R-:W-:-:S01]  /*3bb0*/  FADD R225, R132, R225 ;  /* 0x000000e184e17221 */ /* 0x004fc20000000000 */
        /* <DEDUP_REMOVED lines=9> */
[----:B------:R-:W-:-:S05]  /*3c50*/  FADD R215, R122, R215 ;  /* 0x000000d77ad77221 */ /* 0x000fca0000000000 */
[----:B------:R2:W-:Y:S04]  /*3c60*/  STL [R1], R215 ;  /* 0x000000d701007387 */ /* 0x0005e80000100800 */
[----:B------:R3:W-:Y:S04]  /*3c70*/  STL [R1+0x4], R216 ;  /* 0x000004d801007387 */ /* 0x0007e80000100800 */
        /* <DEDUP_REMOVED lines=8> */
[----:B-1----:R-:W4:Y:S04]  /*3d00*/  LDL.LU R211, [R1+0x34] ;  /* 0x0000340001d37983 */ /* 0x002f280000300800 */
[----:B------:R1:W-:Y:S04]  /*3d10*/  STL [R1+0x28], R225 ;  /* 0x000028e101007387 */ /* 0x0003e80000100800 */
[----:B------:R-:W4:Y:S04]  /*3d20*/  LDL.LU R212, [R1+0x38] ;  /* 0x0000380001d47983 */ /* 0x000f280000300800 */
[----:B------:R1:W-:Y:S04]  /*3d30*/  STL [R1+0x2c], R226 ;  /* 0x00002ce201007387 */ /* 0x0003e80000100800 */
[----:B------:R-:W4:Y:S04]  /*3d40*/  LDL.LU R213, [R1+0x3c] ;  /* 0x00003c0001d57983 */ /* 0x000f280000300800 */
[----:B------:R1:W-:Y:S04]  /*3d50*/  STL [R1+0x30], R227 ;  /* 0x000030e301007387 */ /* 0x0003e80000100800 */
[----:B------:R-:W4:Y:S04]  /*3d60*/  LDL.LU R214, [R1+0x40] ;  /* 0x0000400001d67983 */ /* 0x000f280000300800 */
[----:B--2---:R-:W2:Y:S04]  /*3d70*/  LDL.LU R215, [R1+0x44] ;  /* 0x0000440001d77983 */ /* 0x004ea80000300800 */
[----:B---3--:R-:W3:Y:S04]  /*3d80*/  LDL.LU R216, [R1+0x48] ;  /* 0x0000480001d87983 */ /* 0x008ee80000300800 */
[----:B----4-:R-:W4:Y:S04]  /*3d90*/  LDL.LU R217, [R1+0x4c] ;  /* 0x00004c0001d97983 */ /* 0x010f280000300800 */
[----:B0-----:R-:W4:Y:S04]  /*3da0*/  LDL.LU R218, [R1+0x50] ;  /* 0x0000500001da7983 */ /* 0x001f280000300800 */
[----:B------:R-:W4:Y:S04]  /*3db0*/  LDL.LU R219, [R1+0x54] ;  /* 0x0000540001db7983 */ /* 0x000f280000300800 */
[----:B------:R-:W4:Y:S04]  /*3dc0*/  LDL.LU R220, [R1+0x58] ;  /* 0x0000580001dc7983 */ /* 0x000f280000300800 */
[----:B------:R-:W4:Y:S04]  /*3dd0*/  LDL.LU R221, [R1+0x5c] ;  /* 0x00005c0001dd7983 */ /* 0x000f280000300800 */
[----:B------:R-:W4:Y:S04]  /*3de0*/  LDL.LU R222, [R1+0x60] ;  /* 0x0000600001de7983 */ /* 0x000f280000300800 */
[----:B------:R-:W4:Y:S04]  /*3df0*/  LDL.LU R223, [R1+0x64] ;  /* 0x0000640001df7983 */ /* 0x000f280000300800 */
[----:B------:R-:W4:Y:S04]  /*3e00*/  LDL.LU R224, [R1+0x68] ;  /* 0x0000680001e07983 */ /* 0x000f280000300800 */
[----:B-1----:R-:W4:Y:S04]  /*3e10*/  LDL.LU R225, [R1+0x6c] ;  /* 0x00006c0001e17983 */ /* 0x002f280000300800 */
[----:B------:R-:W4:Y:S04]  /*3e20*/  LDL.LU R226, [R1+0x70] ;  /* 0x0000700001e27983 */ /* 0x000f280000300800 */
[----:B------:R-:W4:Y:S01]  /*3e30*/  LDL.LU R227, [R1+0x74] ;  /* 0x0000740001e37983 */ /* 0x000f220000300800 */
[----:B------:R-:W-:-:S05]  /*3e40*/  FADD R211, R135, R211 ;  /* 0x000000d387d37221 */ /* 0x000fca0000000000 */
[----:B------:R0:W-:Y:S01]  /*3e50*/  STL [R1+0x34], R211 ;  /* 0x000034d301007387 */ /* 0x0001e20000100800 */
[----:B------:R-:W-:-:S03]  /*3e60*/  FADD R212, R136, R212 ;  /* 0x000000d488d47221 */ /* 0x000fc60000000000 */
[----:B0-----:R1:W5:Y:S01]  /*3e70*/  LDL.LU R211, [R1+0xd0] ;  /* 0x0000d00001d37983 */ /* 0x0013620000300800 */
[----:B------:R-:W-:-:S03]  /*3e80*/  FADD R213, R137, R213 ;  /* 0x000000d589d57221 */ /* 0x000fc60000000000 */
[----:B------:R0:W-:Y:S01]  /*3e90*/  STL [R1+0x38], R212 ;  /* 0x000038d401007387 */ /* 0x0001e20000100800 */
[----:B------:R-:W-:-:S01]  /*3ea0*/  FADD R214, R138, R214 ;  /* 0x000000d68ad67221 */ /* 0x000fc20000000000 */
[----:B--2---:R-:W-:Y:S02]  /*3eb0*/  FADD R215, R139, R215 ;  /* 0x000000d78bd77221 */ /* 0x004fe40000000000 */
[----:B0-----:R1:W5:Y:S01]  /*3ec0*/  LDL.LU R212, [R1+0xcc] ;  /* 0x0000cc0001d47983 */ /* 0x0013620000300800 */
[----:B---3--:R-:W-:-:S03]  /*3ed0*/  FADD R216, R140, R216 ;  /* 0x000000d88cd87221 */ /* 0x008fc60000000000 */
[----:B------:R0:W-:Y:S01]  /*3ee0*/  STL [R1+0x3c], R213 ;  /* 0x00003cd501007387 */ /* 0x0001e20000100800 */
[----:B----4-:R-:W-:-:S03]  /*3ef0*/  FADD R217, R141, R217 ;  /* 0x000000d98dd97221 */ /* 0x010fc60000000000 */
[----:B0-----:R1:W5:Y:S01]  /*3f00*/  LDL.LU R213, [R1+0xc8] ;  /* 0x0000c80001d57983 */ /* 0x0013620000300800 */
[----:B------:R-:W-:-:S03]  /*3f10*/  FADD R218, R142, R218 ;  /* 0x000000da8eda7221 */ /* 0x000fc60000000000 */
[----:B------:R0:W-:Y:S01]  /*3f20*/  STL [R1+0x40], R214 ;  /* 0x000040d601007387 */ /* 0x0001e20000100800 */
[----:B------:R-:W-:-:S01]  /*3f30*/  FADD R219, R143, R219 ;  /* 0x000000db8fdb7221 */ /* 0x000fc20000000000 */
[----:B------:R-:W-:Y:S02]  /*3f40*/  FADD R220, R144, R220 ;  /* 0x000000dc90dc7221 */ /* 0x000fe40000000000 */
[----:B0-----:R1:W5:Y:S04]  /*3f50*/  LDL.LU R214, [R1+0xc4] ;  /* 0x0000c40001d67983 */ /* 0x0013680000300800 */
[----:B------:R0:W-:Y:S01]  /*3f60*/  STL [R1+0x44], R215 ;  /* 0x000044d701007387 */ /* 0x0001e20000100800 */
[----:B------:R-:W-:-:S01]  /*3f70*/  FADD R221, R145, R221 ;  /* 0x000000dd91dd7221 */ /* 0x000fc20000000000 */
[----:B------:R-:W-:-:S02]  /*3f80*/  FADD R222, R146, R222 ;  /* 0x000000de92de7221 */ /* 0x000fc40000000000 */
[----:B0-----:R1:W5:Y:S04]  /*3f90*/  LDL.LU R215, [R1+0xc0] ;  /* 0x0000c00001d77983 */ /* 0x0013680000300800 */
[----:B------:R0:W-:Y:S01]  /*3fa0*/  STL [R1+0x48], R216 ;  /* 0x000048d801007387 */ /* 0x0001e20000100800 */
[----:B------:R-:W-:-:S03]  /*3fb0*/  FADD R223, R147, R223 ;  /* 0x000000df93df7221 */ /* 0x000fc60000000000 */
        /* <DEDUP_REMOVED lines=13> */
[----:B------:R0:W-:Y:S04]  /*4090*/  STL [R1+0x5c], R221 ;  /* 0x00005cdd01007387 */ /* 0x0001e80000100800 */
        /* <DEDUP_REMOVED lines=12> */
[----:B0-----:R1:W5:Y:S01]  /*4160*/  LDL.LU R227, [R1+0x90] ;  /* 0x0000900001e37983 */ /* 0x0013620000300800 */
[----:B------:R-:W-:-:S05]  /*4170*/  UMOV UR6, URZ ;  /* 0x0000003f00067c82 */ /* 0x000fca0008000000 */
.L_x_29:
[----:B------:R-:W-:Y:S05]  /*4180*/  @!P1 BRA `(.L_x_30) ;  /* 0x0000000000049947 */ /* 0x000fea0003800000 */
[----:B------:R-:W-:Y:S01]  /*4190*/  BPT.TRAP 0x1 ;  /* 0x000000040000795c */ /* 0x000fe20000300000 */
.L_x_30:
[----:B------:R3:W-:Y:S04]  /*41a0*/  STL [R1+0x94], R2 ;  /* 0x0000940201007387 */ /* 0x0007e80000100800 */
[----:B---3--:R-:W3:Y:S04]  /*41b0*/  LDL R2, [R1+0x78] ;  /* 0x0000780001027983 */ /* 0x008ee80000100800 */
[----:B-----5:R4:W-:Y:S04]  /*41c0*/  STL [R1+0x90], R0 ;  /* 0x0000900001007387 */ /* 0x0209e80000100800 */
[----:B----4-:R-:W4:Y:S01]  /*41d0*/  LDL R0, [R1+0x7c] ;  /* 0x00007c0001007983 */ /* 0x010f220000100800 */
[----:B0-----:R-:W-:Y:S01]  /*41e0*/  IMAD.U32 R229, RZ, RZ, UR17 ;  /* 0x00000011ffe57e24 */ /* 0x001fe2000f8e00ff */
[----:B---3--:R-:W-:-:S02]  /*41f0*/  ISETP.NE.AND P0, PT, R2, RZ, PT ;  /* 0x000000ff0200720c */ /* 0x008fc40003f05270 */
[----:B------:R0:W5:Y:S11]  /*4200*/  LDL.LU R2, [R1+0x94] ;  /* 0x0000940001027983 */ /* 0x0001760000300800 */
[----:B------:R-:W-:-:S05]  /*4210*/  @P0 LEA R229, R229, UR14, 0x3 ;  /* 0x0000000ee5e50c11 */ /* 0x000fca000f8e18ff */
[----:B------:R-:W-:-:S05]  /*4220*/  @P0 VIADD R229, R229, 0x90 ;  /* 0x00000090e5e50836 */ /* 0x000fca0000000000 */
[----:B----4-:R-:W-:Y:S02]  /*4230*/  @P0 PRMT R229, R0, 0x654, R229 ;  /* 0x0000065400e50816 */ /* 0x010fe400000000e5 */
[----:B------:R0:W5:Y:S01]  /*4240*/  LDL.LU R0, [R1+0x90] ;  /* 0x0000900001007983 */ /* 0x0001620000300800 */
[----:B------:R-:W-:Y:S01]  /*4250*/  UISETP.GT.U32.AND UP0, UPT, UR13, 0x1, UPT ;  /* 0x000000010d00788c */ /* 0x000fe2000bf04070 */
[----:B------:R0:W-:Y:S05]  /*4260*/  @P0 SYNCS.ARRIVE.TRANS64.RED.A1T0 RZ, [R229+URZ], RZ ;  /* 0x000000ffe5ff09a7 */ /* 0x0001ea000810043f */
[----:B------:R-:W-:-:S13]  /*4270*/  PLOP3.LUT P0, PT, PT, PT, UP0, 0x80, 0x0 ;  /* 0x000000000000781c */ /* 0x000fda0003f0f008 */
[----:B0-----:R-:W-:Y:S05]  /*4280*/  @P0 BRA `(.L_x_31) ;  /* 0x0000000000040947 */ /* 0x001fea0003800000 */
[----:B------:R-:W-:Y:S01]  /*4290*/  BPT.TRAP 0x1 ;  /* 0x000000040000795c */ /* 0x000fe20000300000 */
.L_x_31:
[----:B------:R-:W-:Y:S01]  /*42a0*/  UIADD3 UR16, UR16, 0x1, URZ ;  /* 0x0000000110107890 */ /* 0x000fe2000fffe03f */
[C---:B------:R-:W-:Y:S01]  /*42b0*/  ISETP.GT.AND P0, PT, R228.reuse, 0x1, PT ;  /* 0x00000001e400780c */ /* 0x040fe20003f04270 */
[----:B------:R-:W-:Y:S01]  /*42c0*/  UIADD3 UR17, UR17, 0x1, URZ ;  /* 0x0000000111117890 */ /* 0x000fe2000fffe03f */
[----:B------:R-:W-:Y:S01]  /*42d0*/  VIADD R228, R228, 0xffffffff ;  /* 0xffffffffe4e47836 */ /* 0x000fe20000000000 */
[----:B------:R-:W-:Y:S02]  /*42e0*/  UISETP.NE.AND UP0, UPT, UR16, 0x12, UPT ;  /* 0x000000121000788c */ /* 0x000fe4000bf05270 */
[----:B------:R-:W-:Y:S02]  /*42f0*/  UISETP.NE.AND UP1, UPT, UR17, 0x12, UPT ;  /* 0x000000121100788c */ /* 0x000fe4000bf25270 */
[----:B------:R-:W-:Y:S02]  /*4300*/  USEL UR8, URZ, 0x1, UP0 ;  /* 0x000000013f087887 */ /* 0x000fe40008000000 */
[----:B------:R-:W-:-:S02]  /*4310*/  USEL UR16, UR16, URZ, UP0 ;  /* 0x0000003f10107287 */ /* 0x000fc40008000000 */
[----:B------:R-:W-:Y:S02]  /*4320*/  USEL UR17, UR17, URZ, UP1 ;  /* 0x0000003f11117287 */ /* 0x000fe40008800000 */
[----:B------:R-:W-:Y:S01]  /*4330*/  LOP3.LUT R227, R227, UR8, RZ, 0x3c, !PT ;  /* 0x00000008e3e37c12 */ /* 0x000fe2000f8e3cff */
[----:B------:R-:W-:Y:S01]  /*4340*/  UMOV UR8, 0x1 ;  /* 0x0000000100087882 */ /* 0x000fe20000000000 */
[----:B------:R-:W-:Y:S08]  /*4350*/  @P0 BRA `(.L_x_32) ;  /* 0xffffffec007c0947 */ /* 0x000ff0000383ffff */
.L_x_24:
[----:B------:R-:W-:-:S04]  /*4360*/  UISETP.NE.AND UP0, UPT, UR6, URZ, UPT ;  /* 0x0000003f0600728c */ /* 0x000fc8000bf05270 */
[----:B------:R-:W-:-:S06]  /*4370*/  USEL UR6, URZ, 0x1, !UP0 ;  /* 0x000000013f067887 */ /* 0x000fcc000c000000 */
[----:B------:R-:W-:-:S13]  /*4380*/  ISETP.NE.AND P0, PT, RZ, UR6, PT ;  /* 0x00000006ff007c0c */ /* 0x000fda000bf05270 */
[----:B------:R-:W-:Y:S05]  /*4390*/  @!P0 BRA `(.L_x_33) ;  /* 0x0000000c00dc8947 */ /* 0x000fea0003800000 */
[----:B------:R-:W3:Y:S04]  /*43a0*/  LDL.LU R227, [R1+0x74] ;  /* 0x0000740001e37983 */ /* 0x000ee80000300800 */
[----:B---3--:R0:W-:Y:S04]  /*43b0*/  STL [R1+0x90], R227 ;  /* 0x000090e301007387 */ /* 0x0081e80000100800 */
[----:B0-----:R-:W3:Y:S04]  /*43c0*/  LDL.LU R227, [R1+0x70] ;  /* 0x0000700001e37983 */ /* 0x001ee80000300800 */
        /* <DEDUP_REMOVED lines=55> */
[----:B0-----:R-:W3:Y:S01]  /*4740*/  LDL.LU R227, [R1] ;  /* 0x0000000001e37983 */ /* 0x001ee20000300800 */
[----:B------:R-:W-:-:S02]  /*4750*/  WARPGROUP.DEPBAR.LE gsb0, 0x0 ;  /* 0x00008000000079c5 */ /* 0x000fc40000010000 */
[----:B------:R-:W-:Y:S01]  /*4760*/  FADD R226, R24, R226 ;  /* 0x000000e218e27221 */ /* 0x000fe20000000000 */
        /* <DEDUP_REMOVED lines=95> */
[----:B-----5:R-:W-:Y:S01]  /*4d60*/  FADD R2, R120, R2 ;  /* 0x0000000278027221 */ /* 0x020fe20000000000 */
[----:B------:R-:W-:Y:S01]  /*4d70*/  FADD R0, R121, R0 ;  /* 0x0000000079007221 */ /* 0x000fe20000000000 */
[----:B---3--:R-:W-:-:S05]  /*4d80*/  FADD R227, R122, R227 ;  /* 0x000000e37ae37221 */ /* 0x008fca0000000000 */
[----:B------:R0:W-:Y:S04]  /*4d90*/  STL [R1], R227 ;  /* 0x000000e301007387 */ /* 0x0001e80000100800 */
[----:B0-----:R-:W3:Y:S02]  /*4da0*/  LDL.LU R227, [R1+0x100] ;  /* 0x0001000001e37983 */ /* 0x001ee40000300800 */
[----:B---3--:R-:W-:-:S05]  /*4db0*/  FADD R227, R123, R227 ;  /* 0x000000e37be37221 */ /* 0x008fca0000000000 */
[----:B------:R0:W-:Y:S04]  /*4dc0*/  STL [R1+0x4], R227 ;  /* 0x000004e301007387 */ /* 0x0001e80000100800 */
        /* <DEDUP_REMOVED lines=83> */
[----:B------:R0:W-:Y:S02]  /*5300*/  STL [R1+0x74], R227 ;  /* 0x000074e301007387 */ /* 0x0001e40000100800 */
.L_x_33:
[----:B------:R-:W-:Y:S02]  /*5310*/  WARPGROUP.DEPBAR.LE gsb0, 0x0 ;  /* 0x00008000000079c5 */ /* 0x000fe40000010000 */
[----:B------:R-:W3:Y:S02]  /*5320*/  LDC R24, c[0x0][0x28c] ;  /* 0x0000a300ff187b82 */ /* 0x000ee40000000800 */
[----:B---3--:R-:W-:-:S13]  /*5330*/  ISETP.GE.AND P0, PT, R24, 0x1, PT ;  /* 0x000000011800780c */ /* 0x008fda0003f06270 */
[----:B------:R-:W-:Y:S05]  /*5340*/  @!P0 BRA `(.L_x_34) ;  /* 0x0000000000648947 */ /* 0x000fea0003800000 */
[----:B------:R-:W-:-:S06]  /*5350*/  UISETP.NE.AND UP0, UPT, UR22, 0x3, UPT ;  /* 0x000000031600788c */ /* 0x000fcc000bf05270 */
[----:B------:R-:W-:-:S13]  /*5360*/  PLOP3.LUT P0, PT, PT, PT, UP0, 0x80, 0x0 ;  /* 0x000000000000781c */ /* 0x000fda0003f0f008 */
[----:B------:R-:W-:Y:S05]  /*5370*/  @!P0 BRA `(.L_x_35) ;  /* 0x0000000000048947 */ /* 0x000fea0003800000 */
[----:B------:R-:W-:Y:S01]  /*5380*/  BPT.TRAP 0x1 ;  /* 0x000000040000795c */ /* 0x000fe20000300000 */
.L_x_35:
[----:B0-----:R-:W3:Y:S01]  /*5390*/  LDL R227, [R1+0x78] ;  /* 0x0000780001e37983 */ /* 0x001ee20000100800 */
[----:B------:R-:W-:Y:S01]  /*53a0*/  BSSY B0, `(.L_x_36) ;  /* 0x000000f000007945 */ /* 0x000fe20003800000 */
[----:B---3--:R-:W-:-:S13]  /*53b0*/  ISETP.NE.AND P0, PT, R227, RZ, PT ;  /* 0x000000ffe300720c */ /* 0x008fda0003f05270 */
[----:B------:R-:W-:Y:S05]  /*53c0*/  @!P0 BRA `(.L_x_37) ;  /* 0x0000000000308947 */ /* 0x000fea0003800000 */
[----:B------:R-:W3:Y:S01]  /*53d0*/  LDL R227, [R1+0x7c] ;  /* 0x00007c0001e37983 */ /* 0x000ee20000100800 */
[----:B------:R-:W-:-:S04]  /*53e0*/  UISETP.LT.AND UP0, UPT, UR12, 0x1, UPT ;  /* 0x000000010c00788c */ /* 0x000fc8000bf01270 */
[----:B------:R-:W-:-:S04]  /*53f0*/  USEL UR8, UR12, 0x1, UP0 ;  /* 0x000000010c087887 */ /* 0x000fc80008000000 */
[----:B------:R-:W-:-:S04]  /*5400*/  UIADD3 UR8, UR5, UR12, -UR8 ;  /* 0x0000000c05087290 */ /* 0x000fc8000fffe808 */
[----:B------:R-:W-:-:S04]  /*5410*/  UIMAD.WIDE.U32 UR6, UR8, 0x38e38e39, URZ ;  /* 0x38e38e39080678a5 */ /* 0x000fc8000f8e003f */
[----:B------:R-:W-:-:S04]  /*5420*/  USHF.R.U32.HI UR6, URZ, 0x2, UR7 ;  /* 0x000000023f067899 */ /* 0x000fc80008011607 */
[----:B------:R-:W-:-:S04]  /*5430*/  UIMAD UR8, UR6, -0x12, UR8 ;  /* 0xffffffee060878a4 */ /* 0x000fc8000f8e0208 */
[----:B------:R-:W-:-:S04]  /*5440*/  ULEA UR8, UR8, UR14, 0x3 ;  /* 0x0000000e08087291 */ /* 0x000fc8000f8e183f */
[----:B------:R-:W-:-:S06]  /*5450*/  UIADD3 UR8, UR8, 0x90, URZ ;  /* 0x0000009008087890 */ /* 0x000fcc000fffe03f */
[----:B------:R-:W-:-:S05]  /*5460*/  IMAD.U32 R24, RZ, RZ, UR8 ;  /* 0x00000008ff187e24 */ /* 0x000fca000f8e00ff */
[----:B---3--:R-:W-:-:S04]  /*5470*/  PRMT R24, R227, 0x654, R24 ;  /* 0x00000654e3187816 */ /* 0x008fc80000000018 */
[----:B------:R0:W-:Y:S03]  /*5480*/  SYNCS.ARRIVE.TRANS64.RED.A1T0 RZ, [R24+URZ], RZ ;  /* 0x000000ff18ff79a7 */ /* 0x0001e6000810043f */
.L_x_37:
[----:B------:R-:W-:Y:S05]  /*5490*/  BSYNC B0 ;  /* 0x0000000000007941 */ /* 0x000fea0003800000 */
.L_x_36:
[----:B------:R-:W-:-:S06]  /*54a0*/  UISETP.GT.U32.AND UP0, UPT, UR13, 0x1, UPT ;  /* 0x000000010d00788c */ /* 0x000fcc000bf04070 */
[----:B------:R-:W-:-:S13]  /*54b0*/  PLOP3.LUT P0, PT, PT, PT, UP0, 0x80, 0x0 ;  /* 0x000000000000781c */ /* 0x000fda0003f0f008 */
[----:B------:R-:W-:Y:S05]  /*54c0*/  @P0 BRA `(.L_x_34) ;  /* 0x0000000000040947 */ /* 0x000fea0003800000 */
[----:B------:R-:W-:Y:S01]  /*54d0*/  BPT.TRAP 0x1 ;  /* 0x000000040000795c */ /* 0x000fe20000300000 */
.L_x_34:
[----:B-----5:R3:W-:Y:S01]  /*54e0*/  STL [R1+0x94], R2 ;  /* 0x0000940201007387 */ /* 0x0207e20000100800 */
[----:B------:R-:W4:Y:S01]  /*54f0*/  LDC R28, c[0x0][0x288] ;  /* 0x0000a200ff1c7b82 */ /* 0x000f220000000800 */
[----:B------:R-:W-:Y:S02]  /*5500*/  UIADD3 UR9, UR12, UR5, URZ ;  /* 0x000000050c097290 */ /* 0x000fe4000fffe03f */
[----:B------:R0:W-:Y:S01]  /*5510*/  STL [R1+0x90], R0 ;  /* 0x0000900001007387 */ /* 0x0001e20000100800 */
[----:B------:R-:W-:Y:S01]  /*5520*/  USHF.R.S32.HI UR10, URZ, 0x1f, UR23 ;  /* 0x0000001f3f0a7899 */ /* 0x000fe20008011417 */
[----:B------:R-:W-:Y:S01]  /*5530*/  ULDC.64 UR14, c[0x0][0x5d0] ;  /* 0x00017400000e7ab9 */ /* 0x000fe20000000a00 */
[----:B------:R-:W-:Y:S01]  /*5540*/  ULDC UR11, c[0x0][0x284] ;  /* 0x0000a100000b7ab9 */ /* 0x000fe20000000800 */
[----:B---3--:R-:W3:Y:S01]  /*5550*/  S2R R2, SR_TID.X ;  /* 0x0000000000027919 */ /* 0x008ee20000002100 */
[----:B0-----:R-:W2:Y:S04]  /*5560*/  LDL.LU R0, [R1+0x88] ;  /* 0x0000880001007983 */ /* 0x001ea80000300800 */
[----:B------:R-:W4:Y:S01]  /*5570*/  LDL.LU R227, [R1+0x8c] ;  /* 0x00008c0001e37983 */ /* 0x000f220000300800 */
[----:B------:R-:W-:-:S02]  /*5580*/  UISETP.GT.U32.AND UP0, UPT, UR9, 0x11, UPT ;  /* 0x000000110900788c */ /* 0x000fc4000bf04070 */
[----:B------:R-:W-:Y:S01]  /*5590*/  UISETP.GE.U32.AND UP1, UPT, UR12, 0x12, UPT ;  /* 0x000000120c00788c */ /* 0x000fe2000bf26070 */
[--C-:B---3--:R-:W-:Y:S02]  /*55a0*/  SHF.R.U32.HI R24, RZ, 0x2, R2.reuse ;  /* 0x00000002ff187819 */ /* 0x108fe40000011602 */
[----:B------:R-:W-:Y:S02]  /*55b0*/  LOP3.LUT R26, R2, 0x60, RZ, 0xc0, !PT ;  /* 0x00000060021a7812 */ /* 0x000fe400078ec0ff */
[----:B------:R-:W-:Y:S02]  /*55c0*/  SHF.R.U32.HI R27, RZ, 0x7, R2 ;  /* 0x00000007ff1b7819 */ /* 0x000fe40000011602 */
[----:B------:R-:W-:Y:S02]  /*55d0*/  LOP3.LUT R25, R24, 0x7, RZ, 0xc0, !PT ;  /* 0x0000000718197812 */ /* 0x000fe400078ec0ff */
[----:B------:R-:W-:Y:S02]  /*55e0*/  SHF.R.U32.HI R26, RZ, 0x1, R26 ;  /* 0x00000001ff1a7819 */ /* 0x000fe4000001161a */
[----:B------:R-:W-:-:S02]  /*55f0*/  LOP3.LUT R24, R27, 0x1, RZ, 0xc0, !PT ;  /* 0x000000011b187812 */ /* 0x000fc400078ec0ff */
[----:B------:R-:W-:-:S03]  /*5600*/  IADD3 R29, RZ, -R26, -R25 ;  /* 0x8000001aff1d7210 */ /* 0x000fc60007ffe819 */
[C---:B------:R-:W-:Y:S02]  /*5610*/  IMAD.SHL.U32 R30, R24.reuse, 0x40, RZ ;  /* 0x00000040181e7824 */ /* 0x040fe400078e00ff */
[----:B------:R-:W-:Y:S02]  /*5620*/  IMAD R29, R24, -0x40, R29 ;  /* 0xffffffc0181d7824 */ /* 0x000fe400078e021d */
[----:B------:R-:W-:Y:S01]  /*5630*/  IMAD.SHL.U32 R24, R2, 0x2, RZ ;  /* 0x0000000202187824 */ /* 0x000fe200078e00ff */
[----:B------:R-:W-:-:S04]  /*5640*/  LOP3.LUT R27, R30, 0x40, R25, 0xe2, !PT ;  /* 0x000000401e1b7812 */ /* 0x000fc800078ee219 */
[----:B------:R-:W-:Y:S02]  /*5650*/  LOP3.LUT R30, R24, 0x6, RZ, 0xc0, !PT ;  /* 0x00000006181e7812 */ /* 0x000fe400078ec0ff */
[----:B------:R-:W-:Y:S02]  /*5660*/  LOP3.LUT R24, R2, 0x3, RZ, 0xc0, !PT ;  /* 0x0000000302187812 */ /* 0x000fe400078ec0ff */
[----:B------:R0:W5:Y:S01]  /*5670*/  LDL.LU R2, [R1+0x94] ;  /* 0x0000940001027983 */ /* 0x0001620000300800 */
[----:B------:R-:W-:Y:S01]  /*5680*/  UIMAD.WIDE.U32 UR6, UR9, 0x38e38e39, URZ ;  /* 0x38e38e39090678a5 */ /* 0x000fe2000f8e003f */
[----:B--2---:R-:W-:Y:S01]  /*5690*/  PRMT R30, R30, 0x6540, R0 ;  /* 0x000065401e1e7816 */ /* 0x004fe20000000000 */
[----:B------:R-:W-:Y:S02]  /*56a0*/  IMAD.SHL.U32 R35, R0, 0x100, RZ ;  /* 0x0000010000237824 */ /* 0x000fe400078e00ff */
[----:B------:R0:W5:Y:S01]  /*56b0*/  LDL.LU R0, [R1+0x90] ;  /* 0x0000900001007983 */ /* 0x0001620000300800 */
[----:B----4-:R-:W-:Y:S01]  /*56c0*/  IMAD R34, R24, -0x2, R28 ;  /* 0xfffffffe18227824 */ /* 0x010fe200078e021c */
[----:B------:R-:W-:Y:S01]  /*56d0*/  UIMAD UR5, UR10, UR14, URZ ;  /* 0x0000000e0a0572a4 */ /* 0x000fe2000f8e023f */
[----:B------:R-:W-:Y:S01]  /*56e0*/  ISETP.GE.AND P0, PT, R35, R28, PT ;  /* 0x0000001c2300720c */ /* 0x000fe20003f06270 */
[C---:B------:R-:W-:Y:S01]  /*56f0*/  IMAD.SHL.U32 R28, R227.reuse, 0x80, RZ ;  /* 0x00000080e31c7824 */ /* 0x040fe200078e00ff */
[----:B------:R-:W-:Y:S01]  /*5700*/  UISETP.LT.U32.AND UP0, UPT, UR12, 0x12, UP0 ;  /* 0x000000120c00788c */ /* 0x000fe20008701070 */
[--C-:B------:R-:W-:Y:S01]  /*5710*/  SHF.R.S32.HI R31, RZ, 0x1f, R30.reuse ;  /* 0x0000001fff1f7819 */ /* 0x100fe2000001141e */
[----:B------:R-:W-:Y:S01]  /*5720*/  UIMAD UR8, UR23, UR15, UR5 ;  /* 0x0000000f170872a4 */ /* 0x000fe2000f8e0205 */
[----:B------:R-:W-:Y:S01]  /*5730*/  IMAD.U32 R25, RZ, RZ, UR14 ;  /* 0x0000000eff197e24 */ /* 0x000fe2000f8e00ff */
[C---:B------:R-:W-:Y:S01]  /*5740*/  ISETP.GE.OR P0, PT, R28.reuse, UR11, P0 ;  /* 0x0000000b1c007c0c */ /* 0x040fe20008706670 */
[----:B------:R-:W-:Y:S01]  /*5750*/  USEL UR5, URZ, 0x1, !UP0 ;  /* 0x000000013f057887 */ /* 0x000fe2000c000000 */
[----:B------:R-:W-:Y:S01]  /*5760*/  IMAD.WIDE R32, R227, 0x80, RZ ;  /* 0x00000080e3207825 */ /* 0x000fe200078e02ff */
[----:B------:R-:W-:Y:S01]  /*5770*/  USHF.R.U32.HI UR6, URZ, 0x2, UR7 ;  /* 0x000000023f067899 */ /* 0x000fe20008011607 */
[----:B------:R-:W-:Y:S01]  /*5780*/  IADD3 R38, -R28, UR11, R29 ;  /* 0x0000000b1c267c10 */ /* 0x000fe2000fffe11d */
[----:B------:R-:W-:Y:S01]  /*5790*/  ULOP3.LUT UR4, UR4, UR5, URZ, 0x3c, !UPT ;  /* 0x0000000504047292 */ /* 0x000fe2000f8e3c3f */
[----:B------:R-:W-:Y:S01]  /*57a0*/  IMAD.WIDE.U32 R24, R25, UR23, R30 ;  /* 0x0000001719187c25 */ /* 0x000fe2000f8e001e */
[----:B------:R-:W-:Y:S01]  /*57b0*/  UIMAD UR5, UR6, -0x12, UR9 ;  /* 0xffffffee060578a4 */ /* 0x000fe2000f8e0209 */
[----:B------:R-:W-:Y:S01]  /*57c0*/  LOP3.LUT R39, R32, R27, R26, 0xfe, !PT ;  /* 0x0000001b20277212 */ /* 0x000fe200078efe1a */
[----:B------:R-:W-:Y:S01]  /*57d0*/  @UP1 ULOP3.LUT UR4, UR4, 0x1, UR6, 0x78, !UPT ;  /* 0x0000000104041892 */ /* 0x000fe2000f8e7806 */
[----:B------:R-:W-:-:S02]  /*57e0*/  VIADD R25, R25, UR8 ;  /* 0x0000000819197c36 */ /* 0x000fc40008000000 */
[----:B------:R-:W-:Y:S02]  /*57f0*/  IMAD.IADD R35, R34, 0x1, -R35 ;  /* 0x0000000122237824 */ /* 0x000fe400078e0a23 */
[----:B------:R-:W-:Y:S01]  /*5800*/  IMAD.MOV.U32 R34, RZ, RZ, -0x1 ;  /* 0xffffffffff227424 */ /* 0x000fe200078e00ff */
[----:B0-----:R-:W-:Y:S06]  /*5810*/  @P0 BRA `(.L_x_38) ;  /* 0x0000008c00980947 */ /* 0x001fec0003800000 */
[----:B------:R-:W0:Y:S01]  /*5820*/  LDC.64 R28, c[0x0][0x5c8] ;  /* 0x00017200ff1c7b82 */ /* 0x000e220000000a00 */
[----:B------:R-:W-:Y:S01]  /*5830*/  ULDC.64 UR6, c[0x0][0x5c0] ;  /* 0x0001700000067ab9 */ /* 0x000fe20000000a00 */
[----:B------:R-:W-:Y:S01]  /*5840*/  BSSY B0, `(.L_x_38) ;  /* 0x00008e3000007945 */ /* 0x000fe20003800000 */
[-C--:B0-----:R-:W-:Y:S02]  /*5850*/  IMAD R26, R33, R28.reuse, RZ ;  /* 0x0000001c211a7224 */ /* 0x081fe400078e02ff */
[----:B------:R-:W-:-:S04]  /*5860*/  IMAD.WIDE.U32 R24, R39, R28, R24 ;  /* 0x0000001c27187225 */ /* 0x000fc800078e0018 */
[----:B------:R-:W-:Y:S01]  /*5870*/  IMAD R27, R39, R29, R26 ;  /* 0x0000001d271b7224 */ /* 0x000fe200078e021a */
[----:B------:R-:W-:Y:S02]  /*5880*/  LEA R26, P0, R28, R24, 0x3 ;  /* 0x000000181c1a7211 */ /* 0x000fe400078018ff */
[----:B------:R-:W-:Y:S01]  /*5890*/  IADD3 R24, P1, R24, UR6, RZ ;  /* 0x0000000618187c10 */ /* 0x000fe2000ff3e0ff */
[----:B------:R-:W-:Y:S01]  /*58a0*/  IMAD.IADD R27, R25, 0x1, R27 ;  /* 0x00000001191b7824 */ /* 0x000fe200078e021b */
[----:B------:R-:W-:-:S04]  /*58b0*/  IADD3 R26, P3, R26, UR6, RZ ;  /* 0x000000061a1a7c10 */ /* 0x000fc8000ff7e0ff */
[----:B------:R-:W-:Y:S02]  /*58c0*/  LEA.HI.X R28, R28, R27, R29, 0x3, P0 ;  /* 0x0000001b1c1c7211 */ /* 0x000fe400000f1c1d */
[----:B------:R-:W-:Y:S02]  /*58d0*/  FSETP.NEU.AND P0, PT, RZ, UR21, PT ;  /* 0x00000015ff007c0b */ /* 0x000fe4000bf0d000 */
[----:B------:R-:W-:Y:S02]  /*58e0*/  IADD3.X R25, R27, UR7, RZ, P1, !PT ;  /* 0x000000071b197c10 */ /* 0x000fe40008ffe4ff */
[----:B------:R-:W-:-:S09]  /*58f0*/  IADD3.X R27, R28, UR7, RZ, P3, !PT ;  /* 0x000000071c1b7c10 */ /* 0x000fd20009ffe4ff */
[----:B------:R-:W-:Y:S05]  /*5900*/  @!P0 BRA `(.L_x_39) ;  /* 0x0000006800d88947 */ /* 0x000fea0003800000 */
[----:B------:R-:W-:Y:S01]  /*5910*/  ULDC.64 UR8, c[0x0][0x5b8] ;  /* 0x00016e0000087ab9 */ /* 0x000fe20000000a00 */
[----:B------:R-:W-:Y:S01]  /*5920*/  ISETP.GE.AND P0, PT, R38, 0x1, PT ;  /* 0x000000012600780c */ /* 0x000fe20003f06270 */
[----:B------:R-:W-:Y:S02]  /*5930*/  UIMAD UR6, UR10, UR8, URZ ;  /* 0x000000080a0672a4 */ /* 0x000fe4000f8e023f */
[----:B------:R-:W-:Y:S01]  /*5940*/  IMAD.U32 R29, RZ, RZ, UR8 ;  /* 0x00000008ff1d7e24 */ /* 0x000fe2000f8e00ff */
[----:B------:R-:W-:Y:S01]  /*5950*/  BSSY B1, `(.L_x_40) ;  /* 0x000000f000017945 */ /* 0x000fe20003800000 */
[----:B------:R-:W-:Y:S01]  /*5960*/  ISETP.LT.OR P4, PT, R35, 0x1, !P0 ;  /* 0x000000012300780c */ /* 0x000fe20004781670 */
[----:B------:R-:W-:Y:S02]  /*5970*/  UIMAD UR6, UR23, UR9, UR6 ;  /* 0x00000009170672a4 */ /* 0x000fe4000f8e0206 */
[----:B------:R-:W-:Y:S01]  /*5980*/  IMAD.WIDE.U32 R30, R29, UR23, R30 ;  /* 0x000000171d1e7c25 */ /* 0x000fe2000f8e001e */
[----:B------:R-:W-:-:S03]  /*5990*/  ULDC.64 UR8, c[0x0][0x5a8] ;  /* 0x00016a0000087ab9 */ /* 0x000fc60000000a00 */
[----:B------:R-:W-:Y:S01]  /*59a0*/  VIADD R31, R31, UR6 ;  /* 0x000000061f1f7c36 */ /* 0x000fe20008000000 */
[----:B------:R-:W-:Y:S02]  /*59b0*/  ULDC.64 UR6, c[0x0][0x5b0] ;  /* 0x00016c0000067ab9 */ /* 0x000fe40000000a00 */
[----:B------:R-:W-:Y:S02]  /*59c0*/  IMAD R36, R33, UR6, RZ ;  /* 0x0000000621247c24 */ /* 0x000fe4000f8e02ff */
[----:B------:R-:W-:-:S04]  /*59d0*/  IMAD.WIDE.U32 R28, R39, UR6, R30 ;  /* 0x00000006271c7c25 */ /* 0x000fc8000f8e001e */
[--C-:B------:R-:W-:Y:S01]  /*59e0*/  IMAD R37, R39, UR7, R36.reuse ;  /* 0x0000000727257c24 */ /* 0x100fe2000f8e0224 */
[----:B------:R-:W-:Y:S02]  /*59f0*/  IADD3 R28, P1, R28, UR8, RZ ;  /* 0x000000081c1c7c10 */ /* 0x000fe4000ff3e0ff */
[----:B------:R-:W-:Y:S02]  /*5a00*/  PRMT R36, RZ, 0x7610, R36 ;  /* 0x00007610ff247816 */ /* 0x000fe40000000024 */
[----:B------:R-:W-:Y:S01]  /*5a10*/  IADD3.X R29, R29, UR9, R37, P1, !PT ;  /* 0x000000091d1d7c10 */ /* 0x000fe20008ffe425 */
[----:B------:R-:W-:Y:S08]  /*5a20*/  @P4 BRA `(.L_x_41) ;  /* 0x0000000000044947 */ /* 0x000ff00003800000 */
[----:B------:R0:W5:Y:S02]  /*5a30*/  LDG.E.U8 R36, desc[UR18][R28.64] ;  /* 0x000000121c247981 */ /* 0x000164000c1e1100 */
.L_x_41:
[----:B------:R-:W-:Y:S05]  /*5a40*/  BSYNC B1 ;  /* 0x0000000000017941 */ /* 0x000fea0003800000 */
.L_x_40:
[----:B-----5:R-:W-:Y:S01]  /*5a50*/  LOP3.LUT R36, R36, 0xff, RZ, 0xc0, !PT ;  /* 0x000000ff24247812 */ /* 0x020fe200078ec0ff */
[----:B------:R-:W-:Y:S01]  /*5a60*/  BSSY B1, `(.L_x_42) ;  /* 0x000000b000017945 */ /* 0x000fe20003800000 */
[----:B------:R-:W-:Y:S02]  /*5a70*/  ISETP.LT.OR P3, PT, R35, 0x2, !P0 ;  /* 0x000000022300780c */ /* 0x000fe40004761670 */
[----:B------:R-:W-:-:S05]  /*5a80*/  F2FP.F16.E5M2.UNPACK_B R36, R36 ;  /* 0x00000024ff24723e */ /* 0x000fca00020004ff */
[----:B------:R-:W-:-:S05]  /*5a90*/  HADD2.F32 R36, -RZ, R36.H0_H0 ;  /* 0x20000024ff247230 */ /* 0x000fca0000004100 */
[----:B------:R-:W-:Y:S01]  /*5aa0*/  FMUL R37, R36, UR21 ;  /* 0x0000001524257c20 */ /* 0x000fe20008400000 */
[----:B------:R-:W-:-:S03]  /*5ab0*/  PRMT R36, RZ, 0x7610, R36 ;  /* 0x00007610ff247816 */ /* 0x000fc60000000024 */
[----:B------:R-:W-:-:S05]  /*5ac0*/  FFMA R37, R226, UR20, R37 ;  /* 0x00000014e2257c23 */ /* 0x000fca0008000025 */
[----:B------:R-:W-:-:S05]  /*5ad0*/  F2FP.SATFINITE.E5M2.F32.PACK_AB_MERGE_C R37, RZ, R37, RZ ;  /* 0x00000025ff25723e */ /* 0x000fca00048060ff */
[----:B------:R2:W-:Y:S01]  /*5ae0*/  @!P4 STG.E.U8 desc[UR18][R24.64], R37 ;  /* 0x000000251800c986 */ /* 0x0005e2000c101112 */
[----:B------:R-:W-:Y:S05]  /*5af0*/  @P3 BRA `(.L_x_43) ;  /* 0x0000000000043947 */ /* 0x000fea0003800000 */
[----:B------:R3:W5:Y:S02]  /*5b00*/  LDG.E.U8 R36, desc[UR18][R28.64+0x1] ;  /* 0x000001121c247981 */ /* 0x000764000c1e1100 */
.L_x_43:
[----:B------:R-:W-:Y:S05]  /*5b10*/  BSYNC B1 ;  /* 0x0000000000017941 */ /* 0x000fea0003800000 */
.L_x_42:
[----:B-----5:R-:W-:Y:S01]  /*5b20*/  LOP3.LUT R36, R36, 0xff, RZ, 0xc0, !PT ;  /* 0x000000ff24247812 */ /* 0x020fe200078ec0ff */
[----:B------:R-:W-:Y:S01]  /*5b30*/  BSSY B1, `(.L_x_44) ;  /* 0x0000013000017945 */ /* 0x000fe20003800000 */
[----:B--2---:R-:W-:Y:S02]  /*5b40*/  IADD3 R37, P1, R39, 0x8, RZ ;  /* 0x0000000827257810 */ /* 0x004fe40007f3e0ff */
[----:B------:R-:W-:-:S03]  /*5b50*/  F2FP.F16.E5M2.UNPACK_B R36, R36 ;  /* 0x00000024ff24723e */ /* 0x000fc600020004ff */
[----:B------:R-:W-:Y:S01]  /*5b60*/  IMAD.X R32, RZ, RZ, R33, P1 ;  /* 0x000000ffff207224 */ /* 0x000fe200008e0621 */
[----:B------:R-:W-:Y:S01]  /*5b70*/  ISETP.GE.AND P1, PT, R38, 0x9, PT ;  /* 0x000000092600780c */ /* 0x000fe20003f26270 */
[----:B------:R-:W-:Y:S02]  /*5b80*/  HADD2.F32 R36, -RZ, R36.H0_H0 ;  /* 0x20000024ff247230 */ /* 0x000fe40000004100 */
[----:B------:R-:W-:Y:S01]  /*5b90*/  IMAD R32, R32, UR6, RZ ;  /* 0x0000000620207c24 */ /* 0x000fe2000f8e02ff */
[----:B------:R-:W-:Y:S01]  /*5ba0*/  ISETP.LT.OR P5, PT, R35, 0x1, !P1 ;  /* 0x000000012300780c */ /* 0x000fe20004fa1670 */
[----:B------:R-:W-:-:S04]  /*5bb0*/  IMAD.WIDE.U32 R30, R37, UR6, R30 ;  /* 0x00000006251e7c25 */ /* 0x000fc8000f8e001e */
[----:B------:R-:W-:Y:S01]  /*5bc0*/  FMUL R36, R36, UR21 ;  /* 0x0000001524247c20 */ /* 0x000fe20008400000 */
[----:B------:R-:W-:-:S03]  /*5bd0*/  IMAD R37, R37, UR7, R32 ;  /* 0x0000000725257c24 */ /* 0x000fc6000f8e0220 */
[----:B------:R-:W-:Y:S01]  /*5be0*/  FFMA R36, R225, UR20, R36 ;  /* 0x00000014e1247c23 */ /* 0x000fe20008000024 */
[----:B------:R-:W-:Y:S02]  /*5bf0*/  IADD3 R30, P4, R30, UR8, RZ ;  /* 0x000000081e1e7c10 */ /* 0x000fe4000ff9e0ff */
[----:B------:R-:W-:Y:S02]  /*5c00*/  PRMT R32, RZ, 0x7610, R32 ;  /* 0x00007610ff207816 */ /* 0x000fe40000000020 */
[----:B------:R-:W-:Y:S02]  /*5c10*/  F2FP.SATFINITE.E5M2.F32.PACK_AB_MERGE_C R33, RZ, R36, RZ ;  /* 0x00000024ff21723e */ /* 0x000fe400048060ff */
[----:B------:R-:W-:-:S03]  /*5c20*/  IADD3.X R31, R31, UR9, R37, P4, !PT ;  /* 0x000000091f1f7c10 */ /* 0x000fc6000a7fe425 */
[----:B------:R2:W-:Y:S01]  /*5c30*/  @!P3 STG.E.U8 desc[UR18][R24.64+0x1], R33 ;  /* 0x000001211800b986 */ /* 0x0005e2000c101112 */
[----:B------:R-:W-:Y:S05]  /*5c40*/  @P5 BRA `(.L_x_45) ;  /* 0x0000000000045947 */ /* 0x000fea0003800000 */
[----:B------:R4:W5:Y:S02]  /*5c50*/  LDG.E.U8 R32, desc[UR18][R30.64] ;  /* 0x000000121e207981 */ /* 0x000964000c1e1100 */
.L_x_45:
[----:B------:R-:W-:Y:S05]  /*5c60*/  BSYNC B1 ;  /* 0x0000000000017941 */ /* 0x000fea0003800000 */
.L_x_44:
[----:B-----5:R-:W-:Y:S01]  /*5c70*/  LOP3.LUT R32, R32, 0xff, RZ, 0xc0, !PT ;  /* 0x000000ff20207812 */ /* 0x020fe200078ec0ff */
[----:B------:R-:W-:Y:S01]  /*5c80*/  BSSY B1, `(.L_x_46) ;  /* 0x000000b000017945 */ /* 0x000fe20003800000 */
[----:B------:R-:W-:Y:S02]  /*5c90*/  ISETP.LT.OR P3, PT, R35, 0x2, !P1 ;  /* 0x000000022300780c */ /* 0x000fe40004f61670 */
[----:B------:R-:W-:-:S05]  /*5ca0*/  F2FP.F16.E5M2.UNPACK_B R32, R32 ;  /* 0x00000020ff20723e */ /* 0x000fca00020004ff */
[----:B------:R-:W-:-:S05]  /*5cb0*/  HADD2.F32 R32, -RZ, R32.H0_H0 ;  /* 0x20000020ff207230 */ /* 0x000fca0000004100 */
[----:B--2---:R-:W-:Y:S01]  /*5cc0*/  FMUL R33, R32, UR21 ;  /* 0x0000001520217c20 */ /* 0x004fe20008400000 */
[----:B------:R-:W-:-:S03]  /*5cd0*/  PRMT R32, RZ, 0x7610, R32 ;  /* 0x00007610ff207816 */ /* 0x000fc60000000020 */
[----:B------:R-:W-:-:S05]  /*5ce0*/  FFMA R33, R224, UR20, R33 ;  /* 0x00000014e0217c23 */ /* 0x000fca0008000021 */
[----:B------:R-:W-:-:S05]  /*5cf0*/  F2FP.SATFINITE.E5M2.F32.PACK_AB_MERGE_C R33, RZ, R33, RZ ;  /* 0x00000021ff21723e */ /* 0x000fca00048060ff */
[----:B------:R2:W-:Y:S01]  /*5d00*/  @!P5 STG.E.U8 desc[UR18][R26.64], R33 ;  /* 0x000000211a00d986 */ /* 0x0005e2000c101112 */
[----:B------:R-:W-:Y:S05]  /*5d10*/  @P3 BRA `(.L_x_47) ;  /* 0x0000000000043947 */ /* 0x000fea0003800000 */
[----:B------:R0:W5:Y:S02]  /*5d20*/  LDG.E.U8 R32, desc[UR18][R30.64+0x1] ;  /* 0x000001121e207981 */ /* 0x000164000c1e1100 */
.L_x_47:
[----:B------:R-:W-:Y:S05]  /*5d30*/  BSYNC B1 ;  /* 0x0000000000017941 */ /* 0x000fea0003800000 */
.L_x_46:
[----:B-----5:R-:W-:Y:S01]  /*5d40*/  LOP3.LUT R32, R32, 0xff, RZ, 0xc0, !PT ;  /* 0x000000ff20207812 */ /* 0x020fe200078ec0ff */
[----:B------:R-:W-:Y:S01]  /*5d50*/  BSSY B1, `(.L_x_48) ;  /* 0x000000b000017945 */ /* 0x000fe20003800000 */
[----:B------:R-:W-:Y:S02]  /*5d60*/  ISETP.LT.OR P4, PT, R35, 0x9, !P0 ;  /* 0x000000092300780c */ /* 0x000fe40004781670 */
[----:B------:R-:W-:-:S05]  /*5d70*/  F2FP.F16.E5M2.UNPACK_B R32, R32 ;  /* 0x00000020ff20723e */ /* 0x000fca00020004ff */
[----:B------:R-:W-:-:S05]  /*5d80*/  HADD2.F32 R32, -RZ, R32.H0_H0 ;  /* 0x20000020ff207230 */ /* 0x000fca0000004100 */
[----:B------:R-:W-:-:S04]  /*5d90*/  FMUL R32, R32, UR21 ;  /* 0x0000001520207c20 */ /* 0x000fc80008400000 */
[----:B------:R-:W-:-:S05]  /*5da0*/  FFMA R32, R223, UR20, R32 ;  /* 0x00000014df207c23 */ /* 0x000fca0008000020 */
[----:B--2---:R-:W-:Y:S02]  /*5db0*/  F2FP.SATFINITE.E5M2.F32.PACK_AB_MERGE_C R33, RZ, R32, RZ ;  /* 0x00000020ff21723e */ /* 0x004fe400048060ff */
[----:B------:R-:W-:-:S03]  /*5dc0*/  PRMT R32, RZ, 0x7610, R32 ;  /* 0x00007610ff207816 */ /* 0x000fc60000000020 */
[----:B------:R2:W-:Y:S01]  /*5dd0*/  @!P3 STG.E.U8 desc[UR18][R26.64+0x1], R33 ;  /* 0x000001211a00b986 */ /* 0x0005e2000c101112 */
[----:B------:R-:W-:Y:S05]  /*5de0*/  @P4 BRA `(.L_x_49) ;  /* 0x0000000000044947 */ /* 0x000fea0003800000 */
[----:B------:R0:W5:Y:S02]  /*5df0*/  LDG.E.U8 R32, desc[UR18][R28.64+0x8] ;  /* 0x000008121c207981 */ /* 0x000164000c1e1100 */
.L_x_49:
[----:B------:R-:W-:Y:S05]  /*5e00*/  BSYNC B1 ;  /* 0x0000000000017941 */ /* 0x000fea0003800000 */
.L_x_48:
        /* <DEDUP_REMOVED lines=12> */
.L_x_51:
[----:B------:R-:W-:Y:S05]  /*5ed0*/  BSYNC B1 ;  /* 0x0000000000017941 */ /* 0x000fea0003800000 */
.L_x_50:
        /* <DEDUP_REMOVED lines=12> */
.L_x_53:
[----:B------:R-:W-:Y:S05]  /*5fa0*/  BSYNC B1 ;  /* 0x0000000000017941 */ /* 0x000fea0003800000 */
.L_x_52:
        /* <DEDUP_REMOVED lines=12> */
.L_x_55:
[----:B------:R-:W-:Y:S05]  /*6070*/  BSYNC B1 ;  /* 0x0000000000017941 */ /* 0x000fea0003800000 */
.L_x_54:
        /* <DEDUP_REMOVED lines=12> */
.L_x_57:
[----:B------:R-:W-:Y:S05]  /*6140*/  BSYNC B1 ;  /* 0x0000000000017941 */ /* 0x000fea0003800000 */
.L_x_56:
        /* <DEDUP_REMOVED lines=12> */
.L_x_59:
[----:B------:R-:W-:Y:S05]  /*6210*/  BSYNC B1 ;  /* 0x0000000000017941 */ /* 0x000fea0003800000 */
.L_x_58:
        /* <DEDUP_REMOVED lines=12> */
.L_x_61:
[----:B------:R-:W-:Y:S05]  /*62e0*/  BSYNC B1 ;  /* 0x0000000000017941 */ /* 0x000fea0003800000 */
.L_x_60:
        /* <DEDUP_REMOVED lines=12> */
.L_x_63:
[----:B------:R-:W-:Y:S05]  /*63b0*/  BSYNC B1 ;  /* 0x0000000000017941 */ /* 0x000fea0003800000 */
.L_x_62:
        /* <DEDUP_REMOVED lines=12> */
.L_x_65:
[----:B------:R-:W-:Y:S05]  /*6480*/  BSYNC B1 ;  /* 0x0000000000017941 */ /* 0x000fea0003800000 */
.L_x_64:
        /* <DEDUP_REMOVED lines=12> */
.L_x_67:
[----:B------:R-:W-:Y:S05]  /*6550*/  BSYNC B1 ;  /* 0x0000000000017941 */ /* 0x000fea0003800000 */
.L_x_66:
        /* <DEDUP_REMOVED lines=12> */
.L_x_69:
[----:B------:R-:W-:Y:S05]  /*6620*/  BSYNC B1 ;  /* 0x0000000000017941 */ /* 0x000fea0003800000 */
.L_x_68:
        /* <DEDUP_REMOVED lines=12> */
.L_x_71:
[----:B------:R-:W-:Y:S05]  /*66f0*/  BSYNC B1 ;  /* 0x0000000000017941 */ /* 0x000fea0003800000 */
.L_x_70:
        /* <DEDUP_REMOVED lines=12> */
.L_x_73:
[----:B------:R-:W-:Y:S05]  /*67c0*/  BSYNC B1 ;  /* 0x0000000000017941 */ /* 0x000fea0003800000 */
.L_x_72:
        /* <DEDUP_REMOVED lines=12> */
.L_x_75:
[----:B------:R-:W-:Y:S05]  /*6890*/  BSYNC B1 ;  /* 0x0000000000017941 */ /* 0x000fea0003800000 */
.L_x_74:
        /* <DEDUP_REMOVED lines=12> */
.L_x_77:
[----:B------:R-:W-:Y:S05]  /*6960*/  BSYNC B1 ;  /* 0x0000000000017941 */ /* 0x000fea0003800000 */
.L_x_76:
        /* <DEDUP_REMOVED lines=12> */
.L_x_79:
[----:B------:R-:W-:Y:S05]  /*6a30*/  BSYNC B1 ;  /* 0x0000000000017941 */ /* 0x000fea0003800000 */
.L_x_78:
        /* <DEDUP_REMOVED lines=12> */
.L_x_81:
[----:B------:R-:W-:Y:S05]  /*6b00*/  BSYNC B1 ;  /* 0x0000000000017941 */ /* 0x000fea0003800000 */
.L_x_80:
        /* <DEDUP_REMOVED lines=12> */
.L_x_83:
[----:B------:R-:W-:Y:S05]  /*6bd0*/  BSYNC B1 ;  /* 0x0000000000017941 */ /* 0x000fea0003800000 */
.L_x_82:
        /* <DEDUP_REMOVED lines=12> */
.L_x_85:
[----:B------:R-:W-:Y:S05]  /*6ca0*/  BSYNC B1 ;  /* 0x0000000000017941 */ /* 0x000fea0003800000 */
.L_x_84:
        /* <DEDUP_REMOVED lines=12> */
.L_x_87:
[----:B------:R-:W-:Y:S05]  /*6d70*/  BSYNC B1 ;  /* 0x0000000000017941 */ /* 0x000fea0003800000 */
.L_x_86:
        /* <DEDUP_REMOVED lines=12> */
.L_x_89:
[----:B------:R-:W-:Y:S05]  /*6e40*/  BSYNC B1 ;  /* 0x0000000000017941 */ /* 0x000fea0003800000 */
.L_x_88:
        /* <DEDUP_REMOVED lines=12> */
.L_x_91:
[----:B------:R-:W-:Y:S05]  /*6f10*/  BSYNC B1 ;  /* 0x0000000000017941 */ /* 0x000fea0003800000 */
.L_x_90:
        /* <DEDUP_REMOVED lines=12> */
.L_x_93:
[----:B------:R-:W-:Y:S05]  /*6fe0*/  BSYNC B1 ;  /* 0x0000000000017941 */ /* 0x000fea0003800000 */
.L_x_92:
        /* <DEDUP_REMOVED lines=12> */
.L_x_95:
[----:B------:R-:W-:Y:S05]  /*70b0*/  BSYNC B1 ;  /* 0x0000000000017941 */ /* 0x000fea0003800000 */
.L_x_94:
        /* <DEDUP_REMOVED lines=12> */
.L_x_97:
[----:B------:R-:W-:Y:S05]  /*7180*/  BSYNC B1 ;  /* 0x0000000000017941 */ /* 0x000fea0003800000 */
.L_x_96:
        /* <DEDUP_REMOVED lines=12> */
.L_x_99:
[----:B------:R-:W-:Y:S05]  /*7250*/  BSYNC B1 ;  /* 0x0000000000017941 */ /* 0x000fea0003800000 */
.L_x_98:
        /* <DEDUP_REMOVED lines=12> */
.L_x_101:
[----:B------:R-:W-:Y:S05]  /*7320*/  BSYNC B1 ;  /* 0x0000000000017941 */ /* 0x000fea0003800000 */
.L_x_100:
        /* <DEDUP_REMOVED lines=12> */
.L_x_103:
[----:B------:R-:W-:Y:S05]  /*73f0*/  BSYNC B1 ;  /* 0x0000000000017941 */ /* 0x000fea0003800000 */
.L_x_102:
        /* <DEDUP_REMOVED lines=12> */
.L_x_105:
[----:B------:R-:W-:Y:S05]  /*74c0*/  BSYNC B1 ;  /* 0x0000000000017941 */ /* 0x000fea0003800000 */
.L_x_104:
        /* <DEDUP_REMOVED lines=12> */
.L_x_107:
[----:B------:R-:W-:Y:S05]  /*7590*/  BSYNC B1 ;  /* 0x0000000000017941 */ /* 0x000fea0003800000 */
.L_x_106:
        /* <DEDUP_REMOVED lines=12> */
.L_x_109:
[----:B------:R-:W-:Y:S05]  /*7660*/  BSYNC B1 ;  /* 0x0000000000017941 */ /* 0x000fea0003800000 */
.L_x_108:
        /* <DEDUP_REMOVED lines=12> */
.L_x_111:
[----:B------:R-:W-:Y:S05]  /*7730*/  BSYNC B1 ;  /* 0x0000000000017941 */ /* 0x000fea0003800000 */
.L_x_110:
        /* <DEDUP_REMOVED lines=12> */
.L_x_113:
[----:B------:R-:W-:Y:S05]  /*7800*/  BSYNC B1 ;  /* 0x0000000000017941 */ /* 0x000fea0003800000 */
.L_x_112:
        /* <DEDUP_REMOVED lines=12> */
.L_x_115:
[----:B------:R-:W-:Y:S05]  /*78d0*/  BSYNC B1 ;  /* 0x0000000000017941 */ /* 0x000fea0003800000 */
.L_x_114:
        /* <DEDUP_REMOVED lines=12> */
.L_x_117:
[----:B------:R-:W-:Y:S05]  /*79a0*/  BSYNC B1 ;  /* 0x0000000000017941 */ /* 0x000fea0003800000 */
.L_x_116:
        /* <DEDUP_REMOVED lines=12> */
.L_x_119:
[----:B------:R-:W-:Y:S05]  /*7a70*/  BSYNC B1 ;  /* 0x0000000000017941 */ /* 0x000fea0003800000 */
.L_x_118:
        /* <DEDUP_REMOVED lines=12> */
.L_x_121:
[----:B------:R-:W-:Y:S05]  /*7b40*/  BSYNC B1 ;  /* 0x0000000000017941 */ /* 0x000fea0003800000 */
.L_x_120:
        /* <DEDUP_REMOVED lines=12> */
.L_x_123:
[----:B------:R-:W-:Y:S05]  /*7c10*/  BSYNC B1 ;  /* 0x0000000000017941 */ /* 0x000fea0003800000 */
.L_x_122:
        /* <DEDUP_REMOVED lines=12> */
.L_x_125:
[----:B------:R-:W-:Y:S05]  /*7ce0*/  BSYNC B1 ;  /* 0x0000000000017941 */ /* 0x000fea0003800000 */
.L_x_124:
        /* <DEDUP_REMOVED lines=12> */
.L_x_127:
[----:B------:R-:W-:Y:S05]  /*7db0*/  BSYNC B1 ;  /* 0x0000000000017941 */ /* 0x000fea0003800000 */
.L_x_126:
        /* <DEDUP_REMOVED lines=12> */
.L_x_129:
[----:B------:R-:W-:Y:S05]  /*7e80*/  BSYNC B1 ;  /* 0x0000000000017941 */ /* 0x000fea0003800000 */
.L_x_128:
        /* <DEDUP_REMOVED lines=12> */
.L_x_131:
[----:B------:R-:W-:Y:S05]  /*7f50*/  BSYNC B1 ;  /* 0x0000000000017941 */ /* 0x000fea0003800000 */
.L_x_130:
        /* <DEDUP_REMOVED lines=12> */
.L_x_133:
[----:B------:R-:W-:Y:S05]  /*8020*/  BSYNC B1 ;  /* 0x0000000000017941 */ /* 0x000fea0003800000 */
.L_x_132:
        /* <DEDUP_REMOVED lines=12> */
.L_x_135:
[----:B------:R-:W-:Y:S05]  /*80f0*/  BSYNC B1 ;  /* 0x0000000000017941 */ /* 0x000fea0003800000 */
.L_x_134:
        /* <DEDUP_REMOVED lines=12> */
.L_x_137:
[----:B------:R-:W-:Y:S05]  /*81c0*/  BSYNC B1 ;  /* 0x0000000000017941 */ /* 0x000fea0003800000 */
.L_x_136:
        /* <DEDUP_REMOVED lines=12> */
.L_x_139:
[----:B------:R-:W-:Y:S05]  /*8290*/  BSYNC B1 ;  /* 0x0000000000017941 */ /* 0x000fea0003800000 */
.L_x_138:
        /* <DEDUP_REMOVED lines=12> */
.L_x_141:
[----:B------:R-:W-:Y:S05]  /*8360*/  BSYNC B1 ;  /* 0x0000000000017941 */ /* 0x000fea0003800000 */
.L_x_140:
        /* <DEDUP_REMOVED lines=12> */
.L_x_143:
[----:B------:R-:W-:Y:S05]  /*8430*/  BSYNC B1 ;  /* 0x0000000000017941 */ /* 0x000fea0003800000 */
.L_x_142:
        /* <DEDUP_REMOVED lines=12> */
.L_x_145:
[----:B------:R-:W-:Y:S05]  /*8500*/  BSYNC B1 ;  /* 0x0000000000017941 */ /* 0x000fea0003800000 */
.L_x_144:
        /* <DEDUP_REMOVED lines=12> */
.L_x_147:
[----:B------:R-:W-:Y:S05]  /*85d0*/  BSYNC B1 ;  /* 0x0000000000017941 */ /* 0x000fea0003800000 */
.L_x_146:
        /* <DEDUP_REMOVED lines=12> */
.L_x_149:
[----:B------:R-:W-:Y:S05]  /*86a0*/  BSYNC B1 ;  /* 0x0000000000017941 */ /* 0x000fea0003800000 */
.L_x_148:
        /* <DEDUP_REMOVED lines=12> */
.L_x_151:
[----:B------:R-:W-:Y:S05]  /*8770*/  BSYNC B1 ;  /* 0x0000000000017941 */ /* 0x000fea0003800000 */
.L_x_150:
        /* <DEDUP_REMOVED lines=12> */
.L_x_153:
[----:B------:R-:W-:Y:S05]  /*8840*/  BSYNC B1 ;  /* 0x0000000000017941 */ /* 0x000fea0003800000 */
.L_x_152:
        /* <DEDUP_REMOVED lines=12> */
.L_x_155:
[----:B------:R-:W-:Y:S05]  /*8910*/  BSYNC B1 ;  /* 0x0000000000017941 */ /* 0x000fea0003800000 */
.L_x_154:
        /* <DEDUP_REMOVED lines=12> */
.L_x_157:
[----:B------:R-:W-:Y:S05]  /*89e0*/  BSYNC B1 ;  /* 0x0000000000017941 */ /* 0x000fea0003800000 */
.L_x_156:
        /* <DEDUP_REMOVED lines=12> */
.L_x_159:
[----:B------:R-:W-:Y:S05]  /*8ab0*/  BSYNC B1 ;  /* 0x0000000000017941 */ /* 0x000fea0003800000 */
.L_x_158:
        /* <DEDUP_REMOVED lines=12> */
.L_x_161:
[----:B------:R-:W-:Y:S05]  /*8b80*/  BSYNC B1 ;  /* 0x0000000000017941 */ /* 0x000fea0003800000 */
.L_x_160:
        /* <DEDUP_REMOVED lines=12> */
.L_x_163:
[----:B------:R-:W-:Y:S05]  /*8c50*/  BSYNC B1 ;  /* 0x0000000000017941 */ /* 0x000fea0003800000 */
.L_x_162:
        /* <DEDUP_REMOVED lines=12> */
.L_x_165:
[----:B------:R-:W-:Y:S05]  /*8d20*/  BSYNC B1 ;  /* 0x0000000000017941 */ /* 0x000fea0003800000 */
.L_x_164:
        /* <DEDUP_REMOVED lines=12> */
.L_x_167:
[----:B------:R-:W-:Y:S05]  /*8df0*/  BSYNC B1 ;  /* 0x0000000000017941 */ /* 0x000fea0003800000 */
.L_x_166:
        /* <DEDUP_REMOVED lines=12> */
.L_x_169:
[----:B------:R-:W-:Y:S05]  /*8ec0*/  BSYNC B1 ;  /* 0x0000000000017941 */ /* 0x000fea0003800000 */
.L_x_168:
        /* <DEDUP_REMOVED lines=12> */
.L_x_171:
[----:B------:R-:W-:Y:S05]  /*8f90*/  BSYNC B1 ;  /* 0x0000000000017941 */ /* 0x000fea0003800000 */
.L_x_170:
        /* <DEDUP_REMOVED lines=12> */
.L_x_173:
[----:B------:R-:W-:Y:S05]  /*9060*/  BSYNC B1 ;  /* 0x0000000000017941 */ /* 0x000fea0003800000 */
.L_x_172:
        /* <DEDUP_REMOVED lines=12> */
.L_x_175:
[----:B------:R-:W-:Y:S05]  /*9130*/  BSYNC B1 ;  /* 0x0000000000017941 */ /* 0x000fea0003800000 */
.L_x_174:
        /* <DEDUP_REMOVED lines=12> */
.L_x_177:
[----:B------:R-:W-:Y:S05]  /*9200*/  BSYNC B1 ;  /* 0x0000000000017941 */ /* 0x000fea0003800000 */
.L_x_176:
        /* <DEDUP_REMOVED lines=12> */
.L_x_179:
[----:B------:R-:W-:Y:S05]  /*92d0*/  BSYNC B1 ;  /* 0x0000000000017941 */ /* 0x000fea0003800000 */
.L_x_178:
        /* <DEDUP_REMOVED lines=12> */
.L_x_181:
[----:B------:R-:W-:Y:S05]  /*93a0*/  BSYNC B1 ;  /* 0x0000000000017941 */ /* 0x000fea0003800000 */
.L_x_180:
        /* <DEDUP_REMOVED lines=12> */
.L_x_183:
[----:B------:R-:W-:Y:S05]  /*9470*/  BSYNC B1 ;  /* 0x0000000000017941 */ /* 0x000fea0003800000 */
.L_x_182:
        /* <DEDUP_REMOVED lines=12> */
.L_x_185:
[----:B------:R-:W-:Y:S05]  /*9540*/  BSYNC B1 ;  /* 0x0000000000017941 */ /* 0x000fea0003800000 */
.L_x_184:
        /* <DEDUP_REMOVED lines=12> */
.L_x_187:
[----:B------:R-:W-:Y:S05]  /*9610*/  BSYNC B1 ;  /* 0x0000000000017941 */ /* 0x000fea0003800000 */
.L_x_186:
        /* <DEDUP_REMOVED lines=12> */
.L_x_189:
[----:B------:R-:W-:Y:S05]  /*96e0*/  BSYNC B1 ;  /* 0x0000000000017941 */ /* 0x000fea0003800000 */
.L_x_188:
        /* <DEDUP_REMOVED lines=12> */
.L_x_191:
[----:B------:R-:W-:Y:S05]  /*97b0*/  BSYNC B1 ;  /* 0x0000000000017941 */ /* 0x000fea0003800000 */
.L_x_190:
[----:B-----5:R-:W-:Y:S01]  /*97c0*/  LOP3.LUT R32, R32, 0xff, RZ, 0xc0, !PT ;  /* 0x000000ff20207812 */ /* 0x020fe200078ec0ff */
[----:B------:R-:W-:Y:S01]  /*97d0*/  BSSY B1, `(.L_x_192) ;  /* 0x000000b000017945 */ /* 0x000fe20003800000 */
[----:B------:R-:W-:Y:S02]  /*97e0*/  ISETP.LT.OR P4, PT, R35, 0x99, !P0 ;  /* 0x000000992300780c */ /* 0x000fe40004781670 */
[----:B------:R-:W-:-:S05]  /*97f0*/  F2FP.F16.E5M2.UNPACK_B R32, R32 ;  /* 0x00000020ff20723e */ /* 0x000fca00020004ff */
[----:B------:R-:W-:-:S05]  /*9800*/  HADD2.F32 R32, -RZ, R32.H0_H0 ;  /* 0x20000020ff207230 */ /* 0x000fca0000004100 */
[----:B------:R-:W-:-:S04]  /*9810*/  FMUL R32, R32, UR21 ;  /* 0x0000001520207c20 */ /* 0x000fc80008400000 */
[----:B------:R-:W-:Y:S01]  /*9820*/  FFMA R32, R23, UR20, R32 ;  /* 0x0000001417207c23 */ /* 0x000fe20008000020 */
[----:B------:R-:W-:-:S04]  /*9830*/  PRMT R23, RZ, 0x7610, R23 ;  /* 0x00007610ff177816 */ /* 0x000fc80000000017 */
[----:B--2---:R-:W-:-:S05]  /*9840*/  F2FP.SATFINITE.E5M2.F32.PACK_AB_MERGE_C R33, RZ, R32, RZ ;  /* 0x00000020ff21723e */ /* 0x004fca00048060ff */
[----:B------:R2:W-:Y:S01]  /*9850*/  @!P3 STG.E.U8 desc[UR18][R26.64+0x91], R33 ;  /* 0x000091211a00b986 */ /* 0x0005e2000c101112 */
[----:B------:R-:W-:Y:S05]  /*9860*/  @P4 BRA `(.L_x_193) ;  /* 0x0000000000044947 */ /* 0x000fea0003800000 */
[----:B------:R0:W5:Y:S02]  /*9870*/  LDG.E.U8 R23, desc[UR18][R28.64+0x98] ;  /* 0x000098121c177981 */ /* 0x000164000c1e1100 */
.L_x_193:
[----:B------:R-:W-:Y:S05]  /*9880*/  BSYNC B1 ;  /* 0x0000000000017941 */ /* 0x000fea0003800000 */
.L_x_192:
        /* <DEDUP_REMOVED lines=8> */
[----:B------:R-:W-:-:S05]  /*9910*/  F2FP.SATFINITE.E5M2.F32.PACK_AB_MERGE_C R23, RZ, R23, RZ ;  /* 0x00000017ff17723e */ /* 0x000fca00048060ff */
[----:B------:R0:W-:Y:S01]  /*9920*/  @!P4 STG.E.U8 desc[UR18][R24.64+0x98], R23 ;  /* 0x000098171800c986 */ /* 0x0001e2000c101112 */
[----:B------:R-:W-:Y:S05]  /*9930*/  @P3 BRA `(.L_x_195) ;  /* 0x0000000000043947 */ /* 0x000fea0003800000 */
[----:B------:R0:W5:Y:S02]  /*9940*/  LDG.E.U8 R22, desc[UR18][R28.64+0x99] ;  /* 0x000099121c167981 */ /* 0x000164000c1e1100 */
.L_x_195:
[----:B------:R-:W-:Y:S05]  /*9950*/  BSYNC B1 ;  /* 0x0000000000017941 */ /* 0x000fea0003800000 */
.L_x_194:
        /* <DEDUP_REMOVED lines=8> */
[----:B0-----:R-:W-:-:S05]  /*99e0*/  F2FP.SATFINITE.E5M2.F32.PACK_AB_MERGE_C R23, RZ, R22, RZ ;  /* 0x00000016ff17723e */ /* 0x001fca00048060ff */
[----:B------:R0:W-:Y:S01]  /*99f0*/  @!P3 STG.E.U8 desc[UR18][R24.64+0x99], R23 ;  /* 0x000099171800b986 */ /* 0x0001e2000c101112 */
[----:B------:R-:W-:Y:S05]  /*9a00*/  @P4 BRA `(.L_x_197) ;  /* 0x0000000000044947 */ /* 0x000fea0003800000 */
[----:B------:R0:W5:Y:S02]  /*9a10*/  LDG.E.U8 R21, desc[UR18][R30.64+0x98] ;  /* 0x000098121e157981 */ /* 0x000164000c1e1100 */
.L_x_197:
[----:B------:R-:W-:Y:S05]  /*9a20*/  BSYNC B1 ;  /* 0x0000000000017941 */ /* 0x000fea0003800000 */
.L_x_196:
        /* <DEDUP_REMOVED lines=12> */
.L_x_199:
[----:B------:R-:W-:Y:S05]  /*9af0*/  BSYNC B1 ;  /* 0x0000000000017941 */ /* 0x000fea0003800000 */
.L_x_198:
        /* <DEDUP_REMOVED lines=12> */
.L_x_201:
[----:B------:R-:W-:Y:S05]  /*9bc0*/  BSYNC B1 ;  /* 0x0000000000017941 */ /* 0x000fea0003800000 */
.L_x_200:
        /* <DEDUP_REMOVED lines=12> */
.L_x_203:
[----:B------:R-:W-:Y:S05]  /*9c90*/  BSYNC B1 ;  /* 0x0000000000017941 */ /* 0x000fea0003800000 */
.L_x_202:
        /* <DEDUP_REMOVED lines=12> */
.L_x_205:
[----:B------:R-:W-:Y:S05]  /*9d60*/  BSYNC B1 ;  /* 0x0000000000017941 */ /* 0x000fea0003800000 */
.L_x_204:
        /* <DEDUP_REMOVED lines=12> */
.L_x_207:
[----:B------:R-:W-:Y:S05]  /*9e30*/  BSYNC B1 ;  /* 0x0000000000017941 */ /* 0x000fea0003800000 */
.L_x_206:
        /* <DEDUP_REMOVED lines=12> */
.L_x_209:
[----:B------:R-:W-:Y:S05]  /*9f00*/  BSYNC B1 ;  /* 0x0000000000017941 */ /* 0x000fea0003800000 */
.L_x_208:
        /* <DEDUP_REMOVED lines=12> */
.L_x_211:
[----:B------:R-:W-:Y:S05]  /*9fd0*/  BSYNC B1 ;  /* 0x0000000000017941 */ /* 0x000fea0003800000 */
.L_x_210:
        /* <DEDUP_REMOVED lines=12> */
.L_x_213:
[----:B------:R-:W-:Y:S05]  /*a0a0*/  BSYNC B1 ;  /* 0x0000000000017941 */ /* 0x000fea0003800000 */
.L_x_212:
        /* <DEDUP_REMOVED lines=12> */
.L_x_215:
[----:B------:R-:W-:Y:S05]  /*a170*/  BSYNC B1 ;  /* 0x0000000000017941 */ /* 0x000fea0003800000 */
.L_x_214:
        /* <DEDUP_REMOVED lines=12> */
.L_x_217:
[----:B------:R-:W-:Y:S05]  /*a240*/  BSYNC B1 ;  /* 0x0000000000017941 */ /* 0x000fea0003800000 */
.L_x_216:
        /* <DEDUP_REMOVED lines=12> */
.L_x_219:
[----:B------:R-:W-:Y:S05]  /*a310*/  BSYNC B1 ;  /* 0x0000000000017941 */ /* 0x000fea0003800000 */
.L_x_218:
        /* <DEDUP_REMOVED lines=12> */
.L_x_221:
[----:B------:R-:W-:Y:S05]  /*a3e0*/  BSYNC B1 ;  /* 0x0000000000017941 */ /* 0x000fea0003800000 */
.L_x_220:
        /* <DEDUP_REMOVED lines=12> */
.L_x_223:
[----:B------:R-:W-:Y:S05]  /*a4b0*/  BSYNC B1 ;  /* 0x0000000000017941 */ /* 0x000fea0003800000 */
.L_x_222:
        /* <DEDUP_REMOVED lines=12> */
.L_x_225:
[----:B------:R-:W-:Y:S05]  /*a580*/  BSYNC B1 ;  /* 0x0000000000017941 */ /* 0x000fea0003800000 */
.L_x_224:
        /* <DEDUP_REMOVED lines=12> */
.L_x_227:
[----:B------:R-:W-:Y:S05]  /*a650*/  BSYNC B1 ;  /* 0x0000000000017941 */ /* 0x000fea0003800000 */
.L_x_226:
        /* <DEDUP_REMOVED lines=12> */
.L_x_229:
[----:B------:R-:W-:Y:S05]  /*a720*/  BSYNC B1 ;  /* 0x0000000000017941 */ /* 0x000fea0003800000 */
.L_x_228:
        /* <DEDUP_REMOVED lines=12> */
.L_x_231:
[----:B------:R-:W-:Y:S05]  /*a7f0*/  BSYNC B1 ;  /* 0x0000000000017941 */ /* 0x000fea0003800000 */
.L_x_230:
        /* <DEDUP_REMOVED lines=12> */
.L_x_233:
[----:B------:R-:W-:Y:S05]  /*a8c0*/  BSYNC B1 ;  /* 0x0000000000017941 */ /* 0x000fea0003800000 */
.L_x_232:
        /* <DEDUP_REMOVED lines=12> */
.L_x_235:
[----:B------:R-:W-:Y:S05]  /*a990*/  BSYNC B1 ;  /* 0x0000000000017941 */ /* 0x000fea0003800000 */
.L_x_234:
[----:B-----5:R-:W-:Y:S01]  /*a9a0*/  LOP3.LUT R2, R2, 0xff, RZ, 0xc0, !PT ;  /* 0x000000ff02027812 */ /* 0x020fe200078ec0ff */
[----:B------:R-:W-:Y:S01]  /*a9b0*/  BSSY B1, `(.L_x_236) ;  /* 0x000000b000017945 */ /* 0x000fe20003800000 */
[----:B------:R-:W-:Y:S02]  /*a9c0*/  ISETP.LT.OR P4, PT, R35, 0xc1, !P1 ;  /* 0x000000c12300780c */ /* 0x000fe40004f81670 */
[----:B------:R-:W-:-:S05]  /*a9d0*/  F2FP.F16.E5M2.UNPACK_B R2, R2 ;  /* 0x00000002ff02723e */ /* 0x000fca00020004ff */
[----:B------:R-:W-:-:S05]  /*a9e0*/  HADD2.F32 R2, -RZ, R2.H0_H0 ;  /* 0x20000002ff027230 */ /* 0x000fca0000004100 */
[----:B0-----:R-:W-:-:S04]  /*a9f0*/  FMUL R3, R2, UR21 ;  /* 0x0000001502037c20 */ /* 0x001fc80008400000 */
[----:B------:R-:W-:Y:S01]  /*aa00*/  FFMA R3, R0, UR20, R3 ;  /* 0x0000001400037c23 */ /* 0x000fe20008000003 */
[----:B------:R-:W-:-:S04]  /*aa10*/  PRMT R0, RZ, 0x7610, R0 ;  /* 0x00007610ff007816 */ /* 0x000fc80000000000 */
[----:B------:R-:W-:-:S05]  /*aa20*/  F2FP.SATFINITE.E5M2.F32.PACK_AB_MERGE_C R3, RZ, R3, RZ ;  /* 0x00000003ff03723e */ /* 0x000fca00048060ff */
[----:B------:R0:W-:Y:S01]  /*aa30*/  @!P3 STG.E.U8 desc[UR18][R24.64+0xc1], R3 ;  /* 0x0000c1031800b986 */ /* 0x0001e2000c101112 */
[----:B------:R-:W-:Y:S05]  /*aa40*/  @P4 BRA `(.L_x_237) ;  /* 0x0000000000044947 */ /* 0x000fea0003800000 */
[----:B------:R0:W5:Y:S02]  /*aa50*/  LDG.E.U8 R0, desc[UR18][R30.64+0xc0] ;  /* 0x0000c0121e007981 */ /* 0x000164000c1e1100 */
.L_x_237:
[----:B------:R-:W-:Y:S05]  /*aa60*/  BSYNC B1 ;  /* 0x0000000000017941 */ /* 0x000fea0003800000 */
.L_x_236:
[----:B------:R-:W2:Y:S01]  /*aa70*/  LDL.LU R2, [R1] ;  /* 0x0000000001027983 */ /* 0x000ea20000300800 */
[----:B-----5:R-:W-:Y:S01]  /*aa80*/  LOP3.LUT R0, R0, 0xff, RZ, 0xc0, !PT ;  /* 0x000000ff00007812 */ /* 0x020fe200078ec0ff */
[----:B------:R-:W-:Y:S01]  /*aa90*/  BSSY B1, `(.L_x_238) ;  /* 0x000000b000017945 */ /* 0x000fe20003800000 */
[----:B------:R-:W-:Y:S02]  /*aaa0*/  ISETP.LT.OR P3, PT, R35, 0xc2, !P1 ;  /* 0x000000c22300780c */ /* 0x000fe40004f61670 */
[----:B------:R-:W-:-:S05]  /*aab0*/  F2FP.F16.E5M2.UNPACK_B R0, R0 ;  /* 0x00000000ff00723e */ /* 0x000fca00020004ff */
[----:B------:R-:W-:-:S05]  /*aac0*/  HADD2.F32 R0, -RZ, R0.H0_H0 ;  /* 0x20000000ff007230 */ /* 0x000fca0000004100 */
[----:B------:R-:W-:-:S04]  /*aad0*/  FMUL R0, R0, UR21 ;  /* 0x0000001500007c20 */ /* 0x000fc80008400000 */
[----:B--2---:R-:W-:-:S05]  /*aae0*/  FFMA R0, R2, UR20, R0 ;  /* 0x0000001402007c23 */ /* 0x004fca0008000000 */
[----:B0-----:R-:W-:Y:S02]  /*aaf0*/  F2FP.SATFINITE.E5M2.F32.PACK_AB_MERGE_C R3, RZ, R0, RZ ;  /* 0x00000000ff03723e */ /* 0x001fe400048060ff */
[----:B------:R-:W-:-:S03]  /*ab00*/  PRMT R0, RZ, 0x7610, R0 ;  /* 0x00007610ff007816 */ /* 0x000fc60000000000 */
[----:B------:R0:W-:Y:S01]  /*ab10*/  @!P4 STG.E.U8 desc[UR18][R26.64+0xc0], R3 ;  /* 0x0000c0031a00c986 */ /* 0x0001e2000c101112 */
[----:B------:R-:W-:Y:S05]  /*ab20*/  @P3 BRA `(.L_x_239) ;  /* 0x0000000000043947 */ /* 0x000fea0003800000 */
[----:B------:R2:W5:Y:S02]  /*ab30*/  LDG.E.U8 R0, desc[UR18][R30.64+0xc1] ;  /* 0x0000c1121e007981 */ /* 0x000564000c1e1100 */
.L_x_239:
[----:B------:R-:W-:Y:S05]  /*ab40*/  BSYNC B1 ;  /* 0x0000000000017941 */ /* 0x000fea0003800000 */
.L_x_238:
[----:B------:R-:W3:Y:S01]  /*ab50*/  LDL.LU R2, [R1+0x4] ;  /* 0x0000040001027983 */ /* 0x000ee20000300800 */
[----:B-----5:R-:W-:Y:S01]  /*ab60*/  LOP3.LUT R0, R0, 0xff, RZ, 0xc0, !PT ;  /* 0x000000ff00007812 */ /* 0x020fe200078ec0ff */
[----:B------:R-:W-:Y:S01]  /*ab70*/  BSSY B1, `(.L_x_240) ;  /* 0x000000b000017945 */ /* 0x000fe20003800000 */
[----:B------:R-:W-:Y:S02]  /*ab80*/  ISETP.LT.OR P4, PT, R35, 0xc9, !P0 ;  /* 0x000000c92300780c */ /* 0x000fe40004781670 */
[----:B------:R-:W-:-:S05]  /*ab90*/  F2FP.F16.E5M2.UNPACK_B R0, R0 ;  /* 0x00000000ff00723e */ /* 0x000fca00020004ff */
[----:B------:R-:W-:-:S05]  /*aba0*/  HADD2.F32 R0, -RZ, R0.H0_H0 ;  /* 0x20000000ff007230 */ /* 0x000fca0000004100 */
[----:B------:R-:W-:-:S04]  /*abb0*/  FMUL R0, R0, UR21 ;  /* 0x0000001500007c20 */ /* 0x000fc80008400000 */
[----:B---3--:R-:W-:-:S05]  /*abc0*/  FFMA R0, R2, UR20, R0 ;  /* 0x0000001402007c23 */ /* 0x008fca0008000000 */
[----:B0-----:R-:W-:Y:S02]  /*abd0*/  F2FP.SATFINITE.E5M2.F32.PACK_AB_MERGE_C R3, RZ, R0, RZ ;  /* 0x00000000ff03723e */ /* 0x001fe400048060ff */
[----:B------:R-:W-:-:S03]  /*abe0*/  PRMT R0, RZ, 0x7610, R0 ;  /* 0x00007610ff007816 */ /* 0x000fc60000000000 */
[----:B------:R0:W-:Y:S01]  /*abf0*/  @!P3 STG.E.U8 desc[UR18][R26.64+0xc1], R3 ;  /* 0x0000c1031a00b986 */ /* 0x0001e2000c101112 */
[----:B------:R-:W-:Y:S05]  /*ac00*/  @P4 BRA `(.L_x_241) ;  /* 0x0000000000044947 */ /* 0x000fea0003800000 */
[----:B------:R3:W5:Y:S02]  /*ac10*/  LDG.E.U8 R0, desc[UR18][R28.64+0xc8] ;  /* 0x0000c8121c007981 */ /* 0x000764000c1e1100 */
.L_x_241:
[----:B------:R-:W-:Y:S05]  /*ac20*/  BSYNC B1 ;  /* 0x0000000000017941 */ /* 0x000fea0003800000 */
.L_x_240:
[----:B------:R-:W2:Y:S01]  /*ac30*/  LDL.LU R2, [R1+0x8] ;  /* 0x0000080001027983 */ /* 0x000ea20000300800 */
        /* <DEDUP_REMOVED lines=12> */
.L_x_243:
[----:B------:R-:W-:Y:S05]  /*ad00*/  BSYNC B1 ;  /* 0x0000000000017941 */ /* 0x000fea0003800000 */
.L_x_242:
        /* <DEDUP_REMOVED lines=13> */
.L_x_245:
[----:B------:R-:W-:Y:S05]  /*ade0*/  BSYNC B1 ;  /* 0x0000000000017941 */ /* 0x000fea0003800000 */
.L_x_244:
        /* <DEDUP_REMOVED lines=13> */
.L_x_247:
[----:B------:R-:W-:Y:S05]  /*aec0*/  BSYNC B1 ;  /* 0x0000000000017941 */ /* 0x000fea0003800000 */
.L_x_246:
        /* <DEDUP_REMOVED lines=13> */
.L_x_249:
[----:B------:R-:W-:Y:S05]  /*afa0*/  BSYNC B1 ;  /* 0x0000000000017941 */ /* 0x000fea0003800000 */
.L_x_248:
        /* <DEDUP_REMOVED lines=13> */
.L_x_251:
[----:B------:R-:W-:Y:S05]  /*b080*/  BSYNC B1 ;  /* 0x0000000000017941 */ /* 0x000fea0003800000 */
.L_x_250:
        /* <DEDUP_REMOVED lines=13> */
.L_x_253:
[----:B------:R-:W-:Y:S05]  /*b160*/  BSYNC B1 ;  /* 0x0000000000017941 */ /* 0x000fea0003800000 */
.L_x_252:
        /* <DEDUP_REMOVED lines=13> */
.L_x_255:
[----:B------:R-:W-:Y:S05]  /*b240*/  BSYNC B1 ;  /* 0x0000000000017941 */ /* 0x000fea0003800000 */
.L_x_254:
        /* <DEDUP_REMOVED lines=13> */
.L_x_257:
[----:B------:R-:W-:Y:S05]  /*b320*/  BSYNC B1 ;  /* 0x0000000000017941 */ /* 0x000fea0003800000 */
.L_x_256:
        /* <DEDUP_REMOVED lines=13> */
.L_x_259:
[----:B------:R-:W-:Y:S05]  /*b400*/  BSYNC B1 ;  /* 0x0000000000017941 */ /* 0x000fea0003800000 */
.L_x_258:
        /* <DEDUP_REMOVED lines=13> */
.L_x_261:
[----:B------:R-:W-:Y:S05]  /*b4e0*/  BSYNC B1 ;  /* 0x0000000000017941 */ /* 0x000fea0003800000 */
.L_x_260:
        /* <DEDUP_REMOVED lines=13> */
.L_x_263:
[----:B------:R-:W-:Y:S05]  /*b5c0*/  BSYNC B1 ;  /* 0x0000000000017941 */ /* 0x000fea0003800000 */
.L_x_262:
        /* <DEDUP_REMOVED lines=13> */
.L_x_265:
[----:B------:R-:W-:Y:S05]  /*b6a0*/  BSYNC B1 ;  /* 0x0000000000017941 */ /* 0x000fea0003800000 */
.L_x_264:
        /* <DEDUP_REMOVED lines=13> */
.L_x_267:
[----:B------:R-:W-:Y:S05]  /*b780*/  BSYNC B1 ;  /* 0x0000000000017941 */ /* 0x000fea0003800000 */
.L_x_266:
        /* <DEDUP_REMOVED lines=13> */
.L_x_269:
[----:B------:R-:W-:Y:S05]  /*b860*/  BSYNC B1 ;  /* 0x0000000000017941 */ /* 0x000fea0003800000 */
.L_x_268:
        /* <DEDUP_REMOVED lines=13> */
.L_x_271:
[----:B------:R-:W-:Y:S05]  /*b940*/  BSYNC B1 ;  /* 0x0000000000017941 */ /* 0x000fea0003800000 */
.L_x_270:
        /* <DEDUP_REMOVED lines=13> */
.L_x_273:
[----:B------:R-:W-:Y:S05]  /*ba20*/  BSYNC B1 ;  /* 0x0000000000017941 */ /* 0x000fea0003800000 */
.L_x_272:
        /* <DEDUP_REMOVED lines=13> */
.L_x_275:
[----:B------:R-:W-:Y:S05]  /*bb00*/  BSYNC B1 ;  /* 0x0000000000017941 */ /* 0x000fea0003800000 */
.L_x_274:
        /* <DEDUP_REMOVED lines=13> */
.L_x_277:
[----:B------:R-:W-:Y:S05]  /*bbe0*/  BSYNC B1 ;  /* 0x0000000000017941 */ /* 0x000fea0003800000 */
.L_x_276:
        /* <DEDUP_REMOVED lines=13> */
.L_x_279:
[----:B------:R-:W-:Y:S05]  /*bcc0*/  BSYNC B1 ;  /* 0x0000000000017941 */ /* 0x000fea0003800000 */
.L_x_278:
        /* <DEDUP_REMOVED lines=13> */
.L_x_281:
[----:B------:R-:W-:Y:S05]  /*bda0*/  BSYNC B1 ;  /* 0x0000000000017941 */ /* 0x000fea0003800000 */
.L_x_280:
        /* <DEDUP_REMOVED lines=13> */
.L_x_283:
[----:B------:R-:W-:Y:S05]  /*be80*/  BSYNC B1 ;  /* 0x0000000000017941 */ /* 0x000fea0003800000 */
.L_x_282:
        /* <DEDUP_REMOVED lines=13> */
.L_x_285:
[----:B------:R-:W-:Y:S05]  /*bf60*/  BSYNC B1 ;  /* 0x0000000000017941 */ /* 0x000fea0003800000 */
.L_x_284:
        /* <DEDUP_REMOVED lines=13> */
.L_x_287:
[----:B------:R-:W-:Y:S05]  /*c040*/  BSYNC B1 ;  /* 0x0000000000017941 */ /* 0x000fea0003800000 */
.L_x_286:
        /* <DEDUP_REMOVED lines=13> */
.L_x_289:
[----:B------:R-:W-:Y:S05]  /*c120*/  BSYNC B1 ;  /* 0x0000000000017941 */ /* 0x000fea0003800000 */
.L_x_288:
        /* <DEDUP_REMOVED lines=13> */
.L_x_291:
[----:B------:R-:W-:Y:S05]  /*c200*/  BSYNC B1 ;  /* 0x0000000000017941 */ /* 0x000fea0003800000 */
.L_x_290:
        /* <DEDUP_REMOVED lines=13> */
.L_x_293:
[----:B------:R-:W-:Y:S05]  /*c2e0*/  BSYNC B1 ;  /* 0x0000000000017941 */ /* 0x000fea0003800000 */
.L_x_292:
        /* <DEDUP_REMOVED lines=13> */
.L_x_295:
[----:B------:R-:W-:Y:S05]  /*c3c0*/  BSYNC B1 ;  /* 0x0000000000017941 */ /* 0x000fea0003800000 */
.L_x_294:
[----:B------:R-:W-:Y:S05]  /*c3d0*/  @P1 BRA `(.L_x_296) ;  /* 0x0000002000a41947 */ /* 0x000fea0003800000 */
[----:B------:R-:W2:Y:S01]  /*c3e0*/  LDL.LU R2, [R1+0x74] ;  /* 0x0000740001027983 */ /* 0x000ea20000300800 */
[----:B-----5:R-:W-:-:S04]  /*c3f0*/  LOP3.LUT R0, R0, 0xff, RZ, 0xc0, !PT ;  /* 0x000000ff00007812 */ /* 0x020fc800078ec0ff */
[----:B------:R-:W-:-:S05]  /*c400*/  F2FP.F16.E5M2.UNPACK_B R0, R0 ;  /* 0x00000000ff00723e */ /* 0x000fca00020004ff */
[----:B------:R-:W-:-:S05]  /*c410*/  HADD2.F32 R0, -RZ, R0.H0_H0 ;  /* 0x20000000ff007230 */ /* 0x000fca0000004100 */
[----:B------:R-:W-:-:S04]  /*c420*/  FMUL R0, R0, UR21 ;  /* 0x0000001500007c20 */ /* 0x000fc80008400000 */
[----:B--2---:R-:W-:-:S05]  /*c430*/  FFMA R0, R2, UR20, R0 ;  /* 0x0000001402007c23 */ /* 0x004fca0008000000 */
[----:B0-----:R-:W-:-:S05]  /*c440*/  F2FP.SATFINITE.E5M2.F32.PACK_AB_MERGE_C R3, RZ, R0, RZ ;  /* 0x00000000ff03723e */ /* 0x001fca00048060ff */
[----:B------:R0:W-:Y:S01]  /*c450*/  STG.E.U8 desc[UR18][R26.64+0xf9], R3 ;  /* 0x0000f9031a007986 */ /* 0x0001e2000c101112 */
[----:B------:R-:W-:Y:S05]  /*c460*/  BRA `(.L_x_296) ;  /* 0x0000002000807947 */ /* 0x000fea0003800000 */
.L_x_39:
[----:B------:R-:W-:Y:S01]  /*c470*/  ISETP.GE.AND P1, PT, R38, 0x1, PT ;  /* 0x000000012600780c */ /* 0x000fe20003f26270 */
[----:B------:R-:W-:Y:S01]  /*c480*/  FMUL R226, R226, UR20 ;  /* 0x00000014e2e27c20 */ /* 0x000fe20008400000 */
[----:B------:R-:W2:Y:S01]  /*c490*/  LDL.LU R227, [R1+0x10] ;  /* 0x0000100001e37983 */ /* 0x000ea20000300800 */
[----:B------:R-:W-:Y:S01]  /*c4a0*/  ISETP.GE.AND P0, PT, R38, 0x9, PT ;  /* 0x000000092600780c */ /* 0x000fe20003f06270 */
[----:B------:R-:W-:Y:S01]  /*c4b0*/  FMUL R225, R225, UR20 ;  /* 0x00000014e1e17c20 */ /* 0x000fe20008400000 */
[C---:B------:R-:W-:Y:S02]  /*c4c0*/  ISETP.LT.OR P4, PT, R35.reuse, 0x1, !P1 ;  /* 0x000000012300780c */ /* 0x040fe40004f81670 */
[C---:B------:R-:W-:Y:S02]  /*c4d0*/  ISETP.LT.OR P5, PT, R35.reuse, 0x2, !P1 ;  /* 0x000000022300780c */ /* 0x040fe40004fa1670 */
[----:B------:R-:W-:Y:S02]  /*c4e0*/  F2FP.SATFINITE.E5M2.F32.PACK_AB_MERGE_C R29, RZ, R226, RZ ;  /* 0x000000e2ff1d723e */ /* 0x000fe400048060ff */
[C---:B------:R-:W-:Y:S01]  /*c4f0*/  ISETP.LT.OR P3, PT, R35.reuse, 0x1, !P0 ;  /* 0x000000012300780c */ /* 0x040fe20004761670 */
[----:B------:R-:W-:Y:S01]  /*c500*/  FMUL R224, R224, UR20 ;  /* 0x00000014e0e07c20 */ /* 0x000fe20008400000 */
[----:B------:R-:W-:Y:S01]  /*c510*/  ISETP.LT.OR P6, PT, R35, 0xa, !P1 ;  /* 0x0000000a2300780c */ /* 0x000fe20004fc1670 */
[----:B------:R-:W-:Y:S01]  /*c520*/  FMUL R223, R223, UR20 ;  /* 0x00000014dfdf7c20 */ /* 0x000fe20008400000 */
[----:B------:R-:W-:Y:S01]  /*c530*/  F2FP.SATFINITE.E5M2.F32.PACK_AB_MERGE_C R225, RZ, R225, RZ ;  /* 0x000000e1ffe1723e */ /* 0x000fe200048060ff */
[----:B------:R-:W-:Y:S01]  /*c540*/  FMUL R221, R221, UR20 ;  /* 0x00000014dddd7c20 */ /* 0x000fe20008400000 */
[----:B------:R-:W-:Y:S01]  /*c550*/  FMUL R222, R222, UR20 ;  /* 0x00000014dede7c20 */ /* 0x000fe20008400000 */
[----:B------:R0:W-:Y:S01]  /*c560*/  @!P4 STG.E.U8 desc[UR18][R24.64], R29 ;  /* 0x0000001d1800c986 */ /* 0x0001e2000c101112 */
[----:B------:R-:W-:-:S02]  /*c570*/  ISETP.LT.OR P4, PT, R35, 0x2, !P0 ;  /* 0x000000022300780c */ /* 0x000fc40004781670 */
[----:B------:R-:W-:Y:S01]  /*c580*/  F2FP.SATFINITE.E5M2.F32.PACK_AB_MERGE_C R31, RZ, R224, RZ ;  /* 0x000000e0ff1f723e */ /* 0x000fe200048060ff */
[----:B------:R3:W-:Y:S01]  /*c590*/  @!P5 STG.E.U8 desc[UR18][R24.64+0x1], R225 ;  /* 0x000001e11800d986 */ /* 0x0007e2000c101112 */
[C---:B------:R-:W-:Y:S02]  /*c5a0*/  ISETP.LT.OR P5, PT, R35.reuse, 0x9, !P1 ;  /* 0x000000092300780c */ /* 0x040fe40004fa1670 */
[----:B------:R-:W-:Y:S01]  /*c5b0*/  F2FP.SATFINITE.E5M2.F32.PACK_AB_MERGE_C R223, RZ, R223, RZ ;  /* 0x000000dfffdf723e */ /* 0x000fe200048060ff */
[----:B------:R-:W-:Y:S01]  /*c5c0*/  FMUL R220, R220, UR20 ;  /* 0x00000014dcdc7c20 */ /* 0x000fe20008400000 */
[----:B------:R-:W-:Y:S01]  /*c5d0*/  F2FP.SATFINITE.E5M2.F32.PACK_AB_MERGE_C R221, RZ, R221, RZ ;  /* 0x000000ddffdd723e */ /* 0x000fe200048060ff */
[----:B------:R-:W-:Y:S01]  /*c5e0*/  @!P3 STG.E.U8 desc[UR18][R26.64], R31 ;  /* 0x0000001f1a00b986 */ /* 0x000fe2000c101112 */
[----:B------:R-:W-:-:S03]  /*c5f0*/  ISETP.LT.OR P3, PT, R35, 0x9, !P0 ;  /* 0x000000092300780c */ /* 0x000fc60004761670 */
[----:B------:R-:W-:Y:S01]  /*c600*/  @!P4 STG.E.U8 desc[UR18][R26.64+0x1], R223 ;  /* 0x000001df1a00c986 */ /* 0x000fe2000c101112 */
[----:B------:R-:W-:-:S03]  /*c610*/  ISETP.LT.OR P4, PT, R35, 0xa, !P0 ;  /* 0x0000000a2300780c */ /* 0x000fc60004781670 */
[----:B------:R-:W-:Y:S01]  /*c620*/  @!P6 STG.E.U8 desc[UR18][R24.64+0x9], R221 ;  /* 0x000009dd1800e986 */ /* 0x000fe2000c101112 */
[----:B------:R-:W-:Y:S01]  /*c630*/  ISETP.LT.OR P6, PT, R35, 0x12, !P1 ;  /* 0x000000122300780c */ /* 0x000fe20004fc1670 */
[----:B------:R-:W-:Y:S01]  /*c640*/  FMUL R219, R219, UR20 ;  /* 0x00000014dbdb7c20 */ /* 0x000fe20008400000 */
[----:B0-----:R-:W-:Y:S01]  /*c650*/  F2FP.SATFINITE.E5M2.F32.PACK_AB_MERGE_C R29, RZ, R222, RZ ;  /* 0x000000deff1d723e */ /* 0x001fe200048060ff */
[----:B------:R-:W-:Y:S01]  /*c660*/  FMUL R217, R217, UR20 ;  /* 0x00000014d9d97c20 */ /* 0x000fe20008400000 */
[----:B------:R-:W4:Y:S01]  /*c670*/  LDL.LU R226, [R1+0xc] ;  /* 0x00000c0001e27983 */ /* 0x000f220000300800 */
[----:B------:R-:W-:Y:S02]  /*c680*/  F2FP.SATFINITE.E5M2.F32.PACK_AB_MERGE_C R33, RZ, R220, RZ ;  /* 0x000000dcff21723e */ /* 0x000fe400048060ff */
[----:B------:R-:W-:Y:S01]  /*c690*/  F2FP.SATFINITE.E5M2.F32.PACK_AB_MERGE_C R219, RZ, R219, RZ ;  /* 0x000000dbffdb723e */ /* 0x000fe200048060ff */
[----:B------:R0:W-:Y:S01]  /*c6a0*/  @!P5 STG.E.U8 desc[UR18][R24.64+0x8], R29 ;  /* 0x0000081d1800d986 */ /* 0x0001e2000c101112 */
[----:B------:R-:W-:-:S02]  /*c6b0*/  ISETP.LT.OR P5, PT, R35, 0x11, !P1 ;  /* 0x000000112300780c */ /* 0x000fc40004fa1670 */
[----:B------:R-:W-:Y:S01]  /*c6c0*/  F2FP.SATFINITE.E5M2.F32.PACK_AB_MERGE_C R217, RZ, R217, RZ ;  /* 0x000000d9ffd9723e */ /* 0x000fe200048060ff */
[----:B---3--:R-:W3:Y:S01]  /*c6d0*/  LDL.LU R225, [R1+0x8] ;  /* 0x0000080001e17983 */ /* 0x008ee20000300800 */
[----:B------:R-:W-:-:S03]  /*c6e0*/  FMUL R218, R218, UR20 ;  /* 0x00000014dada7c20 */ /* 0x000fc60008400000 */
[----:B------:R-:W4:Y:S04]  /*c6f0*/  LDL.LU R224, [R1+0x4] ;  /* 0x0000040001e07983 */ /* 0x000f280000300800 */
[----:B------:R-:W3:Y:S01]  /*c700*/  LDL.LU R222, [R1] ;  /* 0x0000000001de7983 */ /* 0x000ee20000300800 */
[----:B0-----:R-:W-:Y:S01]  /*c710*/  F2FP.SATFINITE.E5M2.F32.PACK_AB_MERGE_C R29, RZ, R218, RZ ;  /* 0x000000daff1d723e */ /* 0x001fe200048060ff */
[----:B------:R-:W-:Y:S01]  /*c720*/  FMUL R216, R216, UR20 ;  /* 0x00000014d8d87c20 */ /* 0x000fe20008400000 */
[----:B------:R-:W-:Y:S01]  /*c730*/  FMUL R215, R215, UR20 ;  /* 0x00000014d7d77c20 */ /* 0x000fe20008400000 */
[----:B------:R0:W-:Y:S01]  /*c740*/  @!P3 STG.E.U8 desc[UR18][R26.64+0x8], R33 ;  /* 0x000008211a00b986 */ /* 0x0001e2000c101112 */
[----:B------:R-:W-:Y:S01]  /*c750*/  ISETP.LT.OR P3, PT, R35, 0x11, !P0 ;  /* 0x000000112300780c */ /* 0x000fe20004761670 */
[----:B------:R-:W-:Y:S01]  /*c760*/  FMUL R213, R213, UR20 ;  /* 0x00000014d5d57c20 */ /* 0x000fe20008400000 */
[----:B------:R-:W-:Y:S01]  /*c770*/  F2FP.SATFINITE.E5M2.F32.PACK_AB_MERGE_C R31, RZ, R216, RZ ;  /* 0x000000d8ff1f723e */ /* 0x000fe200048060ff */
[----:B------:R-:W-:Y:S01]  /*c780*/  @!P4 STG.E.U8 desc[UR18][R26.64+0x9], R219 ;  /* 0x000009db1a00c986 */ /* 0x000fe2000c101112 */
[C---:B------:R-:W-:Y:S01]  /*c790*/  ISETP.LT.OR P4, PT, R35.reuse, 0x12, !P0 ;  /* 0x000000122300780c */ /* 0x040fe20004781670 */
[----:B------:R-:W-:Y:S01]  /*c7a0*/  FMUL R214, R214, UR20 ;  /* 0x00000014d6d67c20 */ /* 0x000fe20008400000 */
[----:B------:R-:W-:Y:S01]  /*c7b0*/  F2FP.SATFINITE.E5M2.F32.PACK_AB_MERGE_C R215, RZ, R215, RZ ;  /* 0x000000d7ffd7723e */ /* 0x000fe200048060ff */
[----:B------:R-:W-:Y:S01]  /*c7c0*/  @!P6 STG.E.U8 desc[UR18][R24.64+0x11], R217 ;  /* 0x000011d91800e986 */ /* 0x000fe2000c101112 */
[C---:B------:R-:W-:Y:S01]  /*c7d0*/  ISETP.LT.OR P6, PT, R35.reuse, 0x1a, !P1 ;  /* 0x0000001a2300780c */ /* 0x040fe20004fc1670 */
[----:B------:R-:W-:Y:S01]  /*c7e0*/  FMUL R212, R212, UR20 ;  /* 0x00000014d4d47c20 */ /* 0x000fe20008400000 */
[----:B------:R-:W-:Y:S01]  /*c7f0*/  F2FP.SATFINITE.E5M2.F32.PACK_AB_MERGE_C R213, RZ, R213, RZ ;  /* 0x000000d5ffd5723e */ /* 0x000fe200048060ff */
[----:B------:R1:W-:Y:S01]  /*c800*/  @!P5 STG.E.U8 desc[UR18][R24.64+0x10], R29 ;  /* 0x0000101d1800d986 */ /* 0x0003e2000c101112 */
[----:B------:R-:W-:Y:S01]  /*c810*/  ISETP.LT.OR P5, PT, R35, 0x19, !P1 ;  /* 0x000000192300780c */ /* 0x000fe20004fa1670 */
[----:B------:R-:W-:Y:S01]  /*c820*/  FMUL R211, R211, UR20 ;  /* 0x00000014d3d37c20 */ /* 0x000fe20008400000 */
[----:B------:R-:W-:Y:S01]  /*c830*/  FMUL R209, R209, UR20 ;  /* 0x00000014d1d17c20 */ /* 0x000fe20008400000 */
[----:B------:R1:W-:Y:S01]  /*c840*/  @!P3 STG.E.U8 desc[UR18][R26.64+0x10], R31 ;  /* 0x0000101f1a00b986 */ /* 0x0003e2000c101112 */
[C---:B------:R-:W-:Y:S01]  /*c850*/  ISETP.LT.OR P3, PT, R35.reuse, 0x19, !P0 ;  /* 0x000000192300780c */ /* 0x040fe20004761670 */
[----:B------:R-:W-:Y:S01]  /*c860*/  FMUL R210, R210, UR20 ;  /* 0x00000014d2d27c20 */ /* 0x000fe20008400000 */
[----:B0-----:R-:W-:Y:S01]  /*c870*/  F2FP.SATFINITE.E5M2.F32.PACK_AB_MERGE_C R33, RZ, R212, RZ ;  /* 0x000000d4ff21723e */ /* 0x001fe200048060ff */
[----:B------:R-:W-:Y:S01]  /*c880*/  @!P4 STG.E.U8 desc[UR18][R26.64+0x11], R215 ;  /* 0x000011d71a00c986 */ /* 0x000fe2000c101112 */
[C---:B------:R-:W-:Y:S01]  /*c890*/  ISETP.LT.OR P4, PT, R35.reuse, 0x1a, !P0 ;  /* 0x0000001a2300780c */ /* 0x040fe20004781670 */
[----:B------:R-:W-:Y:S01]  /*c8a0*/  FMUL R208, R208, UR20 ;  /* 0x00000014d0d07c20 */ /* 0x000fe20008400000 */
[----:B------:R-:W-:Y:S01]  /*c8b0*/  F2FP.SATFINITE.E5M2.F32.PACK_AB_MERGE_C R211, RZ, R211, RZ ;  /* 0x000000d3ffd3723e */ /* 0x000fe200048060ff */
[----:B------:R-:W-:Y:S01]  /*c8c0*/  @!P6 STG.E.U8 desc[UR18][R24.64+0x19], R213 ;  /* 0x000019d51800e986 */ /* 0x000fe2000c101112 */
[----:B------:R-:W-:Y:S01]  /*c8d0*/  ISETP.LT.OR P6, PT, R35, 0x22, !P1 ;  /* 0x000000222300780c */ /* 0x000fe20004fc1670 */
[----:B------:R-:W-:Y:S01]  /*c8e0*/  FMUL R207, R207, UR20 ;  /* 0x00000014cfcf7c20 */ /* 0x000fe20008400000 */
[----:B-1----:R-:W-:Y:S01]  /*c8f0*/  F2FP.SATFINITE.E5M2.F32.PACK_AB_MERGE_C R29, RZ, R214, RZ ;  /* 0x000000d6ff1d723e */ /* 0x002fe200048060ff */
[----:B------:R-:W-:Y:S01]  /*c900*/  FMUL R205, R205, UR20 ;  /* 0x00000014cdcd7c20 */ /* 0x000fe20008400000 */
[----:B------:R-:W-:Y:S01]  /*c910*/  F2FP.SATFINITE.E5M2.F32.PACK_AB_MERGE_C R209, RZ, R209, RZ ;  /* 0x000000d1ffd1723e */ /* 0x000fe200048060ff */
[----:B------:R-:W-:Y:S01]  /*c920*/  FMUL R206, R206, UR20 ;  /* 0x00000014cece7c20 */ /* 0x000fe20008400000 */
[----:B------:R-:W-:Y:S01]  /*c930*/  F2FP.SATFINITE.E5M2.F32.PACK_AB_MERGE_C R31, RZ, R208, RZ ;  /* 0x000000d0ff1f723e */ /* 0x000fe200048060ff */
[----:B------:R0:W-:Y:S01]  /*c940*/  @!P5 STG.E.U8 desc[UR18][R24.64+0x18], R29 ;  /* 0x0000181d1800d986 */ /* 0x0001e2000c101112 */
[C---:B------:R-:W-:Y:S01]  /*c950*/  ISETP.LT.OR P5, PT, R35.reuse, 0x21, !P1 ;  /* 0x000000212300780c */ /* 0x040fe20004fa1670 */
[----:B------:R-:W-:Y:S01]  /*c960*/  FMUL R204, R204, UR20 ;  /* 0x00000014cccc7c20 */ /* 0x000fe20008400000 */
[----:B------:R-:W-:Y:S01]  /*c970*/  F2FP.SATFINITE.E5M2.F32.PACK_AB_MERGE_C R207, RZ, R207, RZ ;  /* 0x000000cfffcf723e */ /* 0x000fe200048060ff */
[----:B------:R1:W-:Y:S01]  /*c980*/  @!P3 STG.E.U8 desc[UR18][R26.64+0x18], R33 ;  /* 0x000018211a00b986 */ /* 0x0003e2000c101112 */
[----:B------:R-:W-:Y:S01]  /*c990*/  ISETP.LT.OR P3, PT, R35, 0x21, !P0 ;  /* 0x000000212300780c */ /* 0x000fe20004761670 */
[----:B------:R-:W-:Y:S01]  /*c9a0*/  FMUL R203, R203, UR20 ;  /* 0x00000014cbcb7c20 */ /* 0x000fe20008400000 */
[----:B------:R-:W-:Y:S01]  /*c9b0*/  F2FP.SATFINITE.E5M2.F32.PACK_AB_MERGE_C R205, RZ, R205, RZ ;  /* 0x000000cdffcd723e */ /* 0x000fe200048060ff */
[----:B------:R-:W-:Y:S01]  /*c9c0*/  @!P4 STG.E.U8 desc[UR18][R26.64+0x19], R211 ;  /* 0x000019d31a00c986 */ /* 0x000fe2000c101112 */
[----:B------:R-:W-:Y:S01]  /*c9d0*/  ISETP.LT.OR P4, PT, R35, 0x22, !P0 ;  /* 0x000000222300780c */ /* 0x000fe20004781670 */
[----:B------:R-:W-:Y:S01]  /*c9e0*/  FMUL R201, R201, UR20 ;  /* 0x00000014c9c97c20 */ /* 0x000fe20008400000 */
[----:B------:R-:W-:Y:S01]  /*c9f0*/  F2FP.SATFINITE.E5M2.F32.PACK_AB_MERGE_C R203, RZ, R203, RZ ;  /* 0x000000cbffcb723e */ /* 0x000fe200048060ff */
[----:B------:R-:W-:Y:S01]  /*ca00*/  @!P6 STG.E.U8 desc[UR18][R24.64+0x21], R209 ;  /* 0x000021d11800e986 */ /* 0x000fe2000c101112 */
[----:B------:R-:W-:Y:S01]  /*ca10*/  ISETP.LT.OR P6, PT, R35, 0x2a, !P1 ;  /* 0x0000002a2300780c */ /* 0x000fe20004fc1670 */
[----:B------:R-:W-:Y:S01]  /*ca20*/  FMUL R202, R202, UR20 ;  /* 0x00000014caca7c20 */ /* 0x000fe20008400000 */
[----:B0-----:R-:W-:Y:S01]  /*ca30*/  F2FP.SATFINITE.E5M2.F32.PACK_AB_MERGE_C R29, RZ, R210, RZ ;  /* 0x000000d2ff1d723e */ /* 0x001fe200048060ff */
[----:B------:R-:W-:Y:S01]  /*ca40*/  FMUL R200, R200, UR20 ;  /* 0x00000014c8c87c20 */ /* 0x000fe20008400000 */
[----:B-1----:R-:W-:Y:S01]  /*ca50*/  F2FP.SATFINITE.E5M2.F32.PACK_AB_MERGE_C R33, RZ, R204, RZ ;  /* 0x000000ccff21723e */ /* 0x002fe200048060ff */
[----:B------:R-:W-:Y:S01]  /*ca60*/  FMUL R199, R199, UR20 ;  /* 0x00000014c7c77c20 */ /* 0x000fe20008400000 */
[----:B------:R-:W-:Y:S01]  /*ca70*/  F2FP.SATFINITE.E5M2.F32.PACK_AB_MERGE_C R201, RZ, R201, RZ ;  /* 0x000000c9ffc9723e */ /* 0x000fe200048060ff */
[----:B------:R0:W-:Y:S01]  /*ca80*/  @!P5 STG.E.U8 desc[UR18][R24.64+0x20], R29 ;  /* 0x0000201d1800d986 */ /* 0x0001e2000c101112 */
[----:B------:R-:W-:Y:S01]  /*ca90*/  ISETP.LT.OR P5, PT, R35, 0x29, !P1 ;  /* 0x000000292300780c */ /* 0x000fe20004fa1670 */
[----:B------:R-:W-:Y:S01]  /*caa0*/  FMUL R197, R197, UR20 ;  /* 0x00000014c5c57c20 */ /* 0x000fe20008400000 */
[----:B------:R-:W-:Y:S01]  /*cab0*/  F2FP.SATFINITE.E5M2.F32.PACK_AB_MERGE_C R199, RZ, R199, RZ ;  /* 0x000000c7ffc7723e */ /* 0x000fe200048060ff */
[----:B------:R1:W-:Y:S01]  /*cac0*/  @!P3 STG.E.U8 desc[UR18][R26.64+0x20], R31 ;  /* 0x0000201f1a00b986 */ /* 0x0003e2000c101112 */
[C---:B------:R-:W-:Y:S01]  /*cad0*/  ISETP.LT.OR P3, PT, R35.reuse, 0x29, !P0 ;  /* 0x000000292300780c */ /* 0x040fe20004761670 */
[----:B------:R-:W-:Y:S01]  /*cae0*/  FMUL R198, R198, UR20 ;  /* 0x00000014c6c67c20 */ /* 0x000fe20008400000 */
[----:B------:R-:W-:Y:S01]  /*caf0*/  F2FP.SATFINITE.E5M2.F32.PACK_AB_MERGE_C R197, RZ, R197, RZ ;  /* 0x000000c5ffc5723e */ /* 0x000fe200048060ff */
[----:B------:R-:W-:Y:S01]  /*cb00*/  @!P4 STG.E.U8 desc[UR18][R26.64+0x21], R207 ;  /* 0x000021cf1a00c986 */ /* 0x000fe2000c101112 */
[----:B------:R-:W-:Y:S01]  /*cb10*/  ISETP.LT.OR P4, PT, R35, 0x2a, !P0 ;  /* 0x0000002a2300780c */ /* 0x000fe20004781670 */
[----:B------:R-:W-:Y:S01]  /*cb20*/  FMUL R196, R196, UR20 ;  /* 0x00000014c4c47c20 */ /* 0x000fe20008400000 */
[----:B------:R-:W-:Y:S01]  /*cb30*/  FMUL R195, R195, UR20 ;  /* 0x00000014c3c37c20 */ /* 0x000fe20008400000 */
        /* <DEDUP_REMOVED lines=27> */
[----:B------:R-:W-:Y:S01]  /*ccf0*/  FMUL R186, R186, UR20 ;  /* 0x00000014baba7c20 */ /* 0x000fe20008400000 */
        /* <DEDUP_REMOVED lines=156> */
[----:B-----5:R-:W-:Y:S01]  /*d6c0*/  FMUL R0, R0, UR20 ;  /* 0x0000001400007c20 */ /* 0x020fe20008400000 */
[----:B-1----:R-:W-:Y:S01]  /*d6d0*/  F2FP.SATFINITE.E5M2.F32.PACK_AB_MERGE_C R33, RZ, R164, RZ ;  /* 0x000000a4ff21723e */ /* 0x002fe200048060ff */
        /* <DEDUP_REMOVED lines=9> */
[----:B------:R-:W-:Y:S01]  /*d770*/  FMUL R4, R4, UR20 ;  /* 0x0000001404047c20 */ /* 0x000fe20008400000 */
[----:B------:R-:W-:Y:S01]  /*d780*/  @!P4 STG.E.U8 desc[UR18][R26.64+0x71], R167 ;  /* 0x000071a71a00c986 */ /* 0x000fe2000c101112 */
[----:B------:R-:W-:-:S03]  /*d790*/  ISETP.LT.OR P4, PT, R35, 0x7a, !P0 ;  /* 0x0000007a2300780c */ /* 0x000fc60004781670 */
[----:B------:R-:W-:Y:S01]  /*d7a0*/  @!P6 STG.E.U8 desc[UR18][R24.64+0x79], R165 ;  /* 0x000079a51800e986 */ /* 0x000fe2000c101112 */
[----:B------:R-:W-:Y:S02]  /*d7b0*/  ISETP.LT.OR P6, PT, R35, 0x82, !P1 ;  /* 0x000000822300780c */ /* 0x000fe40004fc1670 */
[----:B0-----:R-:W-:Y:S01]  /*d7c0*/  F2FP.SATFINITE.E5M2.F32.PACK_AB_MERGE_C R29, RZ, R166, RZ ;  /* 0x000000a6ff1d723e */ /* 0x001fe200048060ff */
[----:B------:R-:W4:Y:S01]  /*d7d0*/  LDL.LU R220, [R1+0x14] ;  /* 0x0000140001dc7983 */ /* 0x000f220000300800 */
[----:B-1----:R-:W-:-:S03]  /*d7e0*/  F2FP.SATFINITE.E5M2.F32.PACK_AB_MERGE_C R31, RZ, R160, RZ ;  /* 0x000000a0ff1f723e */ /* 0x002fc600048060ff */
[----:B------:R0:W-:Y:S01]  /*d7f0*/  @!P5 STG.E.U8 desc[UR18][R24.64+0x78], R29 ;  /* 0x0000781d1800d986 */ /* 0x0001e2000c101112 */
[----:B------:R-:W-:-:S03]  /*d800*/  ISETP.LT.OR P5, PT, R35, 0x81, !P1 ;  /* 0x000000812300780c */ /* 0x000fc60004fa1670 */
[----:B------:R1:W-:Y:S01]  /*d810*/  @!P3 STG.E.U8 desc[UR18][R26.64+0x78], R33 ;  /* 0x000078211a00b986 */ /* 0x0003e2000c101112 */
[----:B------:R-:W-:-:S03]  /*d820*/  ISETP.LT.OR P3, PT, R35, 0x81, !P0 ;  /* 0x000000812300780c */ /* 0x000fc60004761670 */
        /* <DEDUP_REMOVED lines=26> */
[----:B0-----:R-:W-:Y:S02]  /*d9d0*/  F2FP.SATFINITE.E5M2.F32.PACK_AB_MERGE_C R29, RZ, R154, RZ ;  /* 0x0000009aff1d723e */ /* 0x001fe400048060ff */
[----:B-1----:R-:W-:-:S03]  /*d9e0*/  F2FP.SATFINITE.E5M2.F32.PACK_AB_MERGE_C R33, RZ, R20, RZ ;  /* 0x00000014ff21723e */ /* 0x002fc600048060ff */
[----:B------:R0:W-:Y:S01]  /*d9f0*/  @!P5 STG.E.U8 desc[UR18][R24.64+0x90], R29 ;  /* 0x0000901d1800d986 */ /* 0x0001e2000c101112 */
[----:B------:R-:W-:-:S03]  /*da00*/  ISETP.LT.OR P5, PT, R35, 0x99, !P1 ;  /* 0x000000992300780c */ /* 0x000fc60004fa1670 */
[----:B------:R-:W-:Y:S01]  /*da10*/  @!P3 STG.E.U8 desc[UR18][R26.64+0x90], R31 ;  /* 0x0000901f1a00b986 */ /* 0x000fe2000c101112 */
[----:B------:R-:W-:-:S03]  /*da20*/  ISETP.LT.OR P3, PT, R35, 0x99, !P0 ;  /* 0x000000992300780c */ /* 0x000fc60004761670 */
[----:B------:R1:W-:Y:S01]  /*da30*/  @!P4 STG.E.U8 desc[UR18][R26.64+0x91], R23 ;  /* 0x000091171a00c986 */ /* 0x0003e2000c101112 */
[----:B------:R-:W-:-:S03]  /*da40*/  ISETP.LT.OR P4, PT, R35, 0x9a, !P0 ;  /* 0x0000009a2300780c */ /* 0x000fc60004781670 */
[----:B------:R2:W-:Y:S01]  /*da50*/  @!P6 STG.E.U8 desc[UR18][R24.64+0x99], R21 ;  /* 0x000099151800e986 */ /* 0x0005e2000c101112 */
[----:B------:R-:W-:Y:S02]  /*da60*/  ISETP.LT.OR P6, PT, R35, 0xa2, !P1 ;  /* 0x000000a22300780c */ /* 0x000fe40004fc1670 */
[----:B0-----:R-:W-:-:S05]  /*da70*/  F2FP.SATFINITE.E5M2.F32.PACK_AB_MERGE_C R29, RZ, R22, RZ ;  /* 0x00000016ff1d723e */ /* 0x001fca00048060ff */
[----:B------:R-:W-:Y:S01]  /*da80*/  @!P5 STG.E.U8 desc[UR18][R24.64+0x98], R29 ;  /* 0x0000981d1800d986 */ /* 0x000fe2000c101112 */
[C---:B------:R-:W-:Y:S02]  /*da90*/  ISETP.LT.OR P5, PT, R35.reuse, 0xa1, !P1 ;  /* 0x000000a12300780c */ /* 0x040fe40004fa1670 */
[----:B-1----:R-:W-:Y:S01]  /*daa0*/  F2FP.SATFINITE.E5M2.F32.PACK_AB_MERGE_C R23, RZ, R18, RZ ;  /* 0x00000012ff17723e */ /* 0x002fe200048060ff */
[----:B------:R-:W-:Y:S01]  /*dab0*/  @!P3 STG.E.U8 desc[UR18][R26.64+0x98], R33 ;  /* 0x000098211a00b986 */ /* 0x000fe2000c101112 */
[C---:B------:R-:W-:Y:S02]  /*dac0*/  ISETP.LT.OR P3, PT, R35.reuse, 0xa1, !P0 ;  /* 0x000000a12300780c */ /* 0x040fe40004761670 */
[----:B--2---:R-:W-:Y:S01]  /*dad0*/  F2FP.SATFINITE.E5M2.F32.PACK_AB_MERGE_C R21, RZ, R16, RZ ;  /* 0x00000010ff15723e */ /* 0x004fe200048060ff */
[----:B------:R0:W-:Y:S01]  /*dae0*/  @!P4 STG.E.U8 desc[UR18][R26.64+0x99], R19 ;  /* 0x000099131a00c986 */ /* 0x0001e2000c101112 */
[----:B------:R-:W-:-:S03]  /*daf0*/  ISETP.LT.OR P4, PT, R35, 0xa2, !P0 ;  /* 0x000000a22300780c */ /* 0x000fc60004781670 */
[----:B------:R1:W-:Y:S01]  /*db00*/  @!P6 STG.E.U8 desc[UR18][R24.64+0xa1], R17 ;  /* 0x0000a1111800e986 */ /* 0x0003e2000c101112 */
[----:B------:R-:W-:-:S03]  /*db10*/  ISETP.LT.OR P6, PT, R35, 0xaa, !P1 ;  /* 0x000000aa2300780c */ /* 0x000fc60004fc1670 */
[----:B------:R-:W-:Y:S01]  /*db20*/  @!P5 STG.E.U8 desc[UR18][R24.64+0xa0], R23 ;  /* 0x0000a0171800d986 */ /* 0x000fe2000c101112 */
[----:B------:R-:W-:-:S03]  /*db30*/  ISETP.LT.OR P5, PT, R35, 0xa9, !P1 ;  /* 0x000000a92300780c */ /* 0x000fc60004fa1670 */
[----:B------:R-:W-:Y:S01]  /*db40*/  @!P3 STG.E.U8 desc[UR18][R26.64+0xa0], R21 ;  /* 0x0000a0151a00b986 */ /* 0x000fe2000c101112 */
[C---:B------:R-:W-:Y:S02]  /*db50*/  ISETP.LT.OR P3, PT, R35.reuse, 0xa9, !P0 ;  /* 0x000000a92300780c */ /* 0x040fe40004761670 */
[----:B0-----:R-:W-:Y:S01]  /*db60*/  F2FP.SATFINITE.E5M2.F32.PACK_AB_MERGE_C R19, RZ, R14, RZ ;  /* 0x0000000eff13723e */ /* 0x001fe200048060ff */
[----:B------:R0:W-:Y:S01]  /*db70*/  @!P4 STG.E.U8 desc[UR18][R26.64+0xa1], R15 ;  /* 0x0000a10f1a00c986 */ /* 0x0001e2000c101112 */
[C---:B------:R-:W-:Y:S02]  /*db80*/  ISETP.LT.OR P4, PT, R35.reuse, 0xaa, !P0 ;  /* 0x000000aa2300780c */ /* 0x040fe40004781670 */
[----:B-1----:R-:W-:Y:S01]  /*db90*/  F2FP.SATFINITE.E5M2.F32.PACK_AB_MERGE_C R17, RZ, R12, RZ ;  /* 0x0000000cff11723e */ /* 0x002fe200048060ff */
        /* <DEDUP_REMOVED lines=15> */
[----:B0-----:R-:W-:Y:S02]  /*dc90*/  F2FP.SATFINITE.E5M2.F32.PACK_AB_MERGE_C R11, RZ, R6, RZ ;  /* 0x00000006ff0b723e */ /* 0x001fe400048060ff */
[C---:B------:R-:W-:Y:S01]  /*dca0*/  ISETP.LT.OR P3, PT, R35.reuse, 0xb9, !P0 ;  /* 0x000000b92300780c */ /* 0x040fe20004761670 */
[----:B------:R0:W-:Y:S01]  /*dcb0*/  @!P4 STG.E.U8 desc[UR18][R26.64+0xb1], R7 ;  /* 0x0000b1071a00c986 */ /* 0x0001e2000c101112 */
[----:B-1----:R-:W-:Y:S02]  /*dcc0*/  F2FP.SATFINITE.E5M2.F32.PACK_AB_MERGE_C R9, RZ, R4, RZ ;  /* 0x00000004ff09723e */ /* 0x002fe400048060ff */
[----:B------:R-:W-:Y:S01]  /*dcd0*/  ISETP.LT.OR P4, PT, R35, 0xba, !P0 ;  /* 0x000000ba2300780c */ /* 0x000fe20004781670 */
[----:B------:R1:W-:Y:S04]  /*dce0*/  @!P6 STG.E.U8 desc[UR18][R24.64+0xb9], R5 ;  /* 0x0000b9051800e986 */ /* 0x0003e8000c101112 */
[----:B------:R2:W-:Y:S01]  /*dcf0*/  @!P5 STG.E.U8 desc[UR18][R24.64+0xb8], R11 ;  /* 0x0000b80b1800d986 */ /* 0x0005e2000c101112 */
[----:B------:R-:W-:Y:S01]  /*dd00*/  FMUL R4, R227, UR20 ;  /* 0x00000014e3047c20 */ /* 0x000fe20008400000 */
[----:B------:R-:W-:-:S02]  /*dd10*/  ISETP.LT.OR P5, PT, R35, 0xc1, !P1 ;  /* 0x000000c12300780c */ /* 0x000fc40004fa1670 */
[----:B0-----:R-:W-:Y:S02]  /*dd20*/  F2FP.SATFINITE.E5M2.F32.PACK_AB_MERGE_C R7, RZ, R3, RZ ;  /* 0x00000003ff07723e */ /* 0x001fe400048060ff */
[----:B-1----:R-:W-:Y:S01]  /*dd30*/  F2FP.SATFINITE.E5M2.F32.PACK_AB_MERGE_C R5, RZ, R0, RZ ;  /* 0x00000000ff05723e */ /* 0x002fe200048060ff */
[----:B---3--:R-:W-:Y:S01]  /*dd40*/  FMUL R0, R222, UR20 ;  /* 0x00000014de007c20 */ /* 0x008fe20008400000 */
[----:B------:R-:W-:Y:S01]  /*dd50*/  ISETP.LT.OR P6, PT, R35, 0xc2, !P1 ;  /* 0x000000c22300780c */ /* 0x000fe20004fc1670 */
[----:B------:R-:W3:Y:S01]  /*dd60*/  LDL.LU R222, [R1+0x20] ;  /* 0x0000200001de7983 */ /* 0x000ee20000300800 */
[----:B--2---:R-:W-:Y:S02]  /*dd70*/  F2FP.SATFINITE.E5M2.F32.PACK_AB_MERGE_C R11, RZ, R2, RZ ;  /* 0x00000002ff0b723e */ /* 0x004fe400048060ff */
[----:B------:R-:W-:Y:S01]  /*dd80*/  F2FP.SATFINITE.E5M2.F32.PACK_AB_MERGE_C R13, RZ, R0, RZ ;  /* 0x00000000ff0d723e */ /* 0x000fe200048060ff */
[----:B----4-:R-:W-:Y:S01]  /*dd90*/  FMUL R0, R224, UR20 ;  /* 0x00000014e0007c20 */ /* 0x010fe20008400000 */
[----:B------:R-:W-:Y:S01]  /*dda0*/  FMUL R2, R225, UR20 ;  /* 0x00000014e1027c20 */ /* 0x000fe20008400000 */
[----:B------:R-:W2:Y:S04]  /*ddb0*/  LDL.LU R224, [R1+0x24] ;  /* 0x0000240001e07983 */ /* 0x000ea80000300800 */
[----:B------:R-:W4:Y:S01]  /*ddc0*/  LDL.LU R225, [R1+0x28] ;  /* 0x0000280001e17983 */ /* 0x000f220000300800 */
[----:B------:R-:W-:-:S03]  /*ddd0*/  FMUL R3, R226, UR20 ;  /* 0x00000014e2037c20 */ /* 0x000fc60008400000 */
[----:B------:R-:W4:Y:S04]  /*dde0*/  LDL.LU R226, [R1+0x2c] ;  /* 0x00002c0001e27983 */ /* 0x000f280000300800 */
[----:B------:R-:W4:Y:S04]  /*ddf0*/  LDL.LU R227, [R1+0x30] ;  /* 0x0000300001e37983 */ /* 0x000f280000300800 */
[----:B------:R-:W-:Y:S01]  /*de00*/  @!P3 STG.E.U8 desc[UR18][R26.64+0xb8], R9 ;  /* 0x0000b8091a00b986 */ /* 0x000fe2000c101112 */
[----:B------:R-:W-:-:S03]  /*de10*/  ISETP.LT.OR P3, PT, R35, 0xc1, !P0 ;  /* 0x000000c12300780c */ /* 0x000fc60004761670 */
[----:B------:R0:W-:Y:S01]  /*de20*/  @!P4 STG.E.U8 desc[UR18][R26.64+0xb9], R7 ;  /* 0x0000b9071a00c986 */ /* 0x0001e2000c101112 */
[----:B------:R-:W-:-:S03]  /*de30*/  ISETP.LT.OR P4, PT, R35, 0xc2, !P0 ;  /* 0x000000c22300780c */ /* 0x000fc60004781670 */
[----:B------:R-:W-:Y:S01]  /*de40*/  @!P5 STG.E.U8 desc[UR18][R24.64+0xc0], R11 ;  /* 0x0000c00b1800d986 */ /* 0x000fe2000c101112 */
[----:B------:R-:W-:-:S03]  /*de50*/  ISETP.LT.OR P5, PT, R35, 0xc9, !P1 ;  /* 0x000000c92300780c */ /* 0x000fc60004fa1670 */
[----:B------:R1:W-:Y:S01]  /*de60*/  @!P6 STG.E.U8 desc[UR18][R24.64+0xc1], R5 ;  /* 0x0000c1051800e986 */ /* 0x0003e2000c101112 */
[----:B0-----:R-:W-:-:S03]  /*de70*/  F2FP.SATFINITE.E5M2.F32.PACK_AB_MERGE_C R7, RZ, R0, RZ ;  /* 0x00000000ff07723e */ /* 0x001fc600048060ff */
[----:B------:R-:W-:Y:S01]  /*de80*/  @!P3 STG.E.U8 desc[UR18][R26.64+0xc0], R13 ;  /* 0x0000c00d1a00b986 */ /* 0x000fe2000c101112 */
[C---:B------:R-:W-:Y:S02]  /*de90*/  ISETP.LT.OR P6, PT, R35.reuse, 0xca, !P1 ;  /* 0x000000ca2300780c */ /* 0x040fe40004fc1670 */
[----:B-1----:R-:W-:Y:S01]  /*dea0*/  F2FP.SATFINITE.E5M2.F32.PACK_AB_MERGE_C R5, RZ, R2, RZ ;  /* 0x00000002ff05723e */ /* 0x002fe200048060ff */
[----:B------:R0:W-:Y:S01]  /*deb0*/  @!P4 STG.E.U8 desc[UR18][R26.64+0xc1], R7 ;  /* 0x0000c1071a00c986 */ /* 0x0001e2000c101112 */
[C---:B------:R-:W-:Y:S02]  /*dec0*/  ISETP.LT.OR P3, PT, R35.reuse, 0xc9, !P0 ;  /* 0x000000c92300780c */ /* 0x040fe40004761670 */
[C---:B------:R-:W-:Y:S01]  /*ded0*/  ISETP.LT.OR P4, PT, R35.reuse, 0xca, !P0 ;  /* 0x000000ca2300780c */ /* 0x040fe20004781670 */
[----:B------:R1:W-:Y:S01]  /*dee0*/  @!P5 STG.E.U8 desc[UR18][R24.64+0xc8], R5 ;  /* 0x0000c8051800d986 */ /* 0x0003e2000c101112 */
[----:B------:R-:W-:Y:S02]  /*def0*/  ISETP.LT.OR P5, PT, R35, 0xd1, !P1 ;  /* 0x000000d12300780c */ /* 0x000fe40004fa1670 */
[----:B------:R-:W-:-:S02]  /*df00*/  F2FP.SATFINITE.E5M2.F32.PACK_AB_MERGE_C R9, RZ, R3, RZ ;  /* 0x00000003ff09723e */ /* 0x000fc400048060ff */
[----:B------:R-:W-:-:S03]  /*df10*/  F2FP.SATFINITE.E5M2.F32.PACK_AB_MERGE_C R11, RZ, R4, RZ ;  /* 0x00000004ff0b723e */ /* 0x000fc600048060ff */
[----:B------:R1:W-:Y:S04]  /*df20*/  @!P6 STG.E.U8 desc[UR18][R24.64+0xc9], R9 ;  /* 0x0000c9091800e986 */ /* 0x0003e8000c101112 */
[----:B------:R-:W-:Y:S01]  /*df30*/  @!P3 STG.E.U8 desc[UR18][R26.64+0xc8], R11 ;  /* 0x0000c80b1a00b986 */ /* 0x000fe2000c101112 */
[----:B------:R-:W-:-:S03]  /*df40*/  FMUL R0, R220, UR20 ;  /* 0x00000014dc007c20 */ /* 0x000fc60008400000 */
[----:B------:R-:W4:Y:S02]  /*df50*/  LDL.LU R220, [R1+0x34] ;  /* 0x0000340001dc7983 */ /* 0x000f240000300800 */
[----:B0-----:R-:W-:Y:S01]  /*df60*/  F2FP.SATFINITE.E5M2.F32.PACK_AB_MERGE_C R7, RZ, R0, RZ ;  /* 0x00000000ff07723e */ /* 0x001fe200048060ff */
[----:B------:R-:W-:Y:S02]  /*df70*/  FMUL R2, R221, UR20 ;  /* 0x00000014dd027c20 */ /* 0x000fe40008400000 */
[----:B------:R-:W4:Y:S03]  /*df80*/  LDL.LU R221, [R1+0x38] ;  /* 0x0000380001dd7983 */ /* 0x000f260000300800 */
[----:B-1----:R-:W-:Y:S01]  /*df90*/  F2FP.SATFINITE.E5M2.F32.PACK_AB_MERGE_C R5, RZ, R2, RZ ;  /* 0x00000002ff05723e */ /* 0x002fe200048060ff */
[----:B------:R-:W-:Y:S04]  /*dfa0*/  @!P4 STG.E.U8 desc[UR18][R26.64+0xc9], R7 ;  /* 0x0000c9071a00c986 */ /* 0x000fe8000c101112 */
[----:B------:R0:W-:Y:S01]  /*dfb0*/  @!P5 STG.E.U8 desc[UR18][R24.64+0xd0], R5 ;  /* 0x0000d0051800d986 */ /* 0x0001e2000c101112 */
[----:B------:R-:W-:-:S03]  /*dfc0*/  FMUL R3, R223, UR20 ;  /* 0x00000014df037c20 */ /* 0x000fc60008400000 */
[----:B------:R-:W4:Y:S02]  /*dfd0*/  LDL.LU R223, [R1+0x3c] ;  /* 0x00003c0001df7983 */ /* 0x000f240000300800 */
[----:B------:R-:W-:Y:S01]  /*dfe0*/  F2FP.SATFINITE.E5M2.F32.PACK_AB_MERGE_C R9, RZ, R3, RZ ;  /* 0x00000003ff09723e */ /* 0x000fe200048060ff */
[----:B---3--:R-:W-:Y:S02]  /*dff0*/  FMUL R0, R222, UR20 ;  /* 0x00000014de007c20 */ /* 0x008fe40008400000 */
[----:B------:R-:W3:Y:S03]  /*e000*/  LDL.LU R222, [R1+0x40] ;  /* 0x0000400001de7983 */ /* 0x000ee60000300800 */
[----:B------:R-:W-:Y:S01]  /*e010*/  F2FP.SATFINITE.E5M2.F32.PACK_AB_MERGE_C R13, RZ, R0, RZ ;  /* 0x00000000ff0d723e */ /* 0x000fe200048060ff */
[----:B--2---:R-:W-:Y:S02]  /*e020*/  FMUL R2, R224, UR20 ;  /* 0x00000014e0027c20 */ /* 0x004fe40008400000 */
[----:B------:R-:W2:Y:S01]  /*e030*/  LDL.LU R224, [R1+0x44] ;  /* 0x0000440001e07983 */ /* 0x000ea20000300800 */
[----:B----4-:R-:W-:-:S03]  /*e040*/  FMUL R0, R225, UR20 ;  /* 0x00000014e1007c20 */ /* 0x010fc60008400000 */
[----:B------:R-:W4:Y:S01]  /*e050*/  LDL.LU R225, [R1+0x48] ;  /* 0x0000480001e17983 */ /* 0x000f220000300800 */
[----:B------:R-:W-:Y:S01]  /*e060*/  FMUL R3, R226, UR20 ;  /* 0x00000014e2037c20 */ /* 0x000fe20008400000 */
[----:B0-----:R-:W-:Y:S02]  /*e070*/  F2FP.SATFINITE.E5M2.F32.PACK_AB_MERGE_C R5, RZ, R0, RZ ;  /* 0x00000000ff05723e */ /* 0x001fe400048060ff */
[----:B------:R-:W4:Y:S01]  /*e080*/  LDL.LU R226, [R1+0x4c] ;  /* 0x00004c0001e27983 */ /* 0x000f220000300800 */
[----:B------:R-:W-:-:S03]  /*e090*/  FMUL R0, R227, UR20 ;  /* 0x00000014e3007c20 */ /* 0x000fc60008400000 */
[----:B------:R-:W4:Y:S01]  /*e0a0*/  LDL.LU R227, [R1+0x50] ;  /* 0x0000500001e37983 */ /* 0x000f220000300800 */
[C---:B------:R-:W-:Y:S02]  /*e0b0*/  ISETP.LT.OR P6, PT, R35.reuse, 0xd2, !P1 ;  /* 0x000000d22300780c */ /* 0x040fe40004fc1670 */
[C---:B------:R-:W-:Y:S01]  /*e0c0*/  ISETP.LT.OR P4, PT, R35.reuse, 0xd2, !P0 ;  /* 0x000000d22300780c */ /* 0x040fe20004781670 */
[----:B------:R-:W4:Y:S01]  /*e0d0*/  LDL.LU R218, [R1+0x54] ;  /* 0x0000540001da7983 */ /* 0x000f220000300800 */
[C---:B------:R-:W-:Y:S02]  /*e0e0*/  ISETP.LT.OR P3, PT, R35.reuse, 0xd1, !P0 ;  /* 0x000000d12300780c */ /* 0x040fe40004761670 */
[----:B------:R-:W-:Y:S02]  /*e0f0*/  ISETP.LT.OR P5, PT, R35, 0xd9, !P1 ;  /* 0x000000d92300780c */ /* 0x000fe40004fa1670 */
[----:B------:R-:W-:Y:S02]  /*e100*/  F2FP.SATFINITE.E5M2.F32.PACK_AB_MERGE_C R7, RZ, R2, RZ ;  /* 0x00000002ff07723e */ /* 0x000fe400048060ff */
[----:B------:R-:W-:-:S03]  /*e110*/  F2FP.SATFINITE.E5M2.F32.PACK_AB_MERGE_C R11, RZ, R0, RZ ;  /* 0x00000000ff0b723e */ /* 0x000fc600048060ff */
[----:B------:R0:W-:Y:S01]  /*e120*/  @!P6 STG.E.U8 desc[UR18][R24.64+0xd1], R9 ;  /* 0x0000d1091800e986 */ /* 0x0001e2000c101112 */
[----:B------:R-:W-:-:S03]  /*e130*/  ISETP.LT.OR P6, PT, R35, 0xda, !P1 ;  /* 0x000000da2300780c */ /* 0x000fc60004fc1670 */
[----:B------:R-:W-:Y:S01]  /*e140*/  @!P4 STG.E.U8 desc[UR18][R26.64+0xd1], R7 ;  /* 0x0000d1071a00c986 */ /* 0x000fe2000c101112 */
[----:B------:R-:W-:-:S03]  /*e150*/  ISETP.LT.OR P4, PT, R35, 0xda, !P0 ;  /* 0x000000da2300780c */ /* 0x000fc60004781670 */
[----:B------:R-:W-:Y:S01]  /*e160*/  @!P3 STG.E.U8 desc[UR18][R26.64+0xd0], R13 ;  /* 0x0000d00d1a00b986 */ /* 0x000fe2000c101112 */
[----:B0-----:R-:W-:-:S03]  /*e170*/  F2FP.SATFINITE.E5M2.F32.PACK_AB_MERGE_C R9, RZ, R3, RZ ;  /* 0x00000003ff09723e */ /* 0x001fc600048060ff */
[----:B------:R0:W-:Y:S04]  /*e180*/  @!P5 STG.E.U8 desc[UR18][R24.64+0xd8], R5 ;  /* 0x0000d8051800d986 */ /* 0x0001e8000c101112 */
[----:B------:R1:W-:Y:S01]  /*e190*/  @!P6 STG.E.U8 desc[UR18][R24.64+0xd9], R9 ;  /* 0x0000d9091800e986 */ /* 0x0003e2000c101112 */
[----:B------:R-:W-:-:S03]  /*e1a0*/  FMUL R0, R220, UR20 ;  /* 0x00000014dc007c20 */ /* 0x000fc60008400000 */
[----:B------:R-:W4:Y:S02]  /*e1b0*/  LDL.LU R220, [R1+0x58] ;  /* 0x0000580001dc7983 */ /* 0x000f240000300800 */
[----:B0-----:R-:W-:Y:S01]  /*e1c0*/  F2FP.SATFINITE.E5M2.F32.PACK_AB_MERGE_C R5, RZ, R0, RZ ;  /* 0x00000000ff05723e */ /* 0x001fe200048060ff */
[----:B------:R-:W-:Y:S02]  /*e1d0*/  FMUL R2, R221, UR20 ;  /* 0x00000014dd027c20 */ /* 0x000fe40008400000 */
[----:B------:R-:W4:Y:S03]  /*e1e0*/  LDL.LU R221, [R1+0x5c] ;  /* 0x00005c0001dd7983 */ /* 0x000f260000300800 */
[----:B------:R-:W-:Y:S01]  /*e1f0*/  F2FP.SATFINITE.E5M2.F32.PACK_AB_MERGE_C R7, RZ, R2, RZ ;  /* 0x00000002ff07723e */ /* 0x000fe200048060ff */
[----:B------:R0:W-:Y:S01]  /*e200*/  @!P4 STG.E.U8 desc[UR18][R26.64+0xd9], R5 ;  /* 0x0000d9051a00c986 */ /* 0x0001e2000c101112 */
[----:B------:R-:W-:-:S03]  /*e210*/  FMUL R3, R223, UR20 ;  /* 0x00000014df037c20 */ /* 0x000fc60008400000 */
[----:B------:R-:W4:Y:S02]  /*e220*/  LDL.LU R223, [R1+0x60] ;  /* 0x0000600001df7983 */ /* 0x000f240000300800 */
[----:B-1----:R-:W-:Y:S01]  /*e230*/  F2FP.SATFINITE.E5M2.F32.PACK_AB_MERGE_C R9, RZ, R3, RZ ;  /* 0x00000003ff09723e */ /* 0x002fe200048060ff */
[----:B---3--:R-:W-:Y:S02]  /*e240*/  FMUL R4, R222, UR20 ;  /* 0x00000014de047c20 */ /* 0x008fe40008400000 */
[----:B------:R-:W3:Y:S01]  /*e250*/  LDL.LU R222, [R1+0x64] ;  /* 0x0000640001de7983 */ /* 0x000ee20000300800 */
[----:B--2---:R-:W-:-:S03]  /*e260*/  FMUL R0, R224, UR20 ;  /* 0x00000014e0007c20 */ /* 0x004fc60008400000 */
[----:B------:R-:W2:Y:S01]  /*e270*/  LDL.LU R224, [R1+0x68] ;  /* 0x0000680001e07983 */ /* 0x000ea20000300800 */
[----:B----4-:R-:W-:Y:S01]  /*e280*/  FMUL R2, R225, UR20 ;  /* 0x00000014e1027c20 */ /* 0x010fe20008400000 */
[----:B0-----:R-:W-:Y:S02]  /*e290*/  F2FP.SATFINITE.E5M2.F32.PACK_AB_MERGE_C R5, RZ, R0, RZ ;  /* 0x00000000ff05723e */ /* 0x001fe400048060ff */
[----:B------:R-:W4:Y:S01]  /*e2a0*/  LDL.LU R225, [R1+0x6c] ;  /* 0x00006c0001e17983 */ /* 0x000f220000300800 */
[----:B------:R-:W-:-:S03]  /*e2b0*/  FMUL R3, R226, UR20 ;  /* 0x00000014e2037c20 */ /* 0x000fc60008400000 */
[----:B------:R-:W4:Y:S01]  /*e2c0*/  LDL.LU R226, [R1+0x70] ;  /* 0x0000700001e27983 */ /* 0x000f220000300800 */
[----:B------:R-:W-:-:S03]  /*e2d0*/  FMUL R0, R227, UR20 ;  /* 0x00000014e3007c20 */ /* 0x000fc60008400000 */
[----:B------:R-:W4:Y:S01]  /*e2e0*/  LDL.LU R227, [R1+0x74] ;  /* 0x0000740001e37983 */ /* 0x000f220000300800 */
[C---:B------:R-:W-:Y:S02]  /*e2f0*/  ISETP.LT.OR P3, PT, R35.reuse, 0xd9, !P0 ;  /* 0x000000d92300780c */ /* 0x040fe40004761670 */
[C---:B------:R-:W-:Y:S02]  /*e300*/  ISETP.LT.OR P5, PT, R35.reuse, 0xe1, !P1 ;  /* 0x000000e12300780c */ /* 0x040fe40004fa1670 */
[C---:B------:R-:W-:Y:S02]  /*e310*/  ISETP.LT.OR P6, PT, R35.reuse, 0xe2, !P1 ;  /* 0x000000e22300780c */ /* 0x040fe40004fc1670 */
[----:B------:R-:W-:-:S07]  /*e320*/  ISETP.LT.OR P4, PT, R35, 0xe2, !P0 ;  /* 0x000000e22300780c */ /* 0x000fce0004781670 */
[----:B------:R-:W-:Y:S01]  /*e330*/  @!P3 STG.E.U8 desc[UR18][R26.64+0xd8], R11 ;  /* 0x0000d80b1a00b986 */ /* 0x000fe2000c101112 */
[----:B------:R-:W-:-:S03]  /*e340*/  ISETP.LT.OR P3, PT, R35, 0xe1, !P0 ;  /* 0x000000e12300780c */ /* 0x000fc60004761670 */
[----:B------:R0:W-:Y:S01]  /*e350*/  @!P5 STG.E.U8 desc[UR18][R24.64+0xe0], R7 ;  /* 0x0000e0071800d986 */ /* 0x0001e2000c101112 */
[----:B------:R-:W-:-:S03]  /*e360*/  ISETP.LT.OR P5, PT, R35, 0xe9, !P1 ;  /* 0x000000e92300780c */ /* 0x000fc60004fa1670 */
[----:B------:R1:W-:Y:S01]  /*e370*/  @!P6 STG.E.U8 desc[UR18][R24.64+0xe1], R9 ;  /* 0x0000e1091800e986 */ /* 0x0003e2000c101112 */
[----:B------:R-:W-:Y:S02]  /*e380*/  ISETP.LT.OR P6, PT, R35, 0xea, !P1 ;  /* 0x000000ea2300780c */ /* 0x000fe40004fc1670 */
[----:B------:R-:W-:Y:S01]  /*e390*/  F2FP.SATFINITE.E5M2.F32.PACK_AB_MERGE_C R13, RZ, R4, RZ ;  /* 0x00000004ff0d723e */ /* 0x000fe200048060ff */
[----:B------:R1:W-:Y:S01]  /*e3a0*/  @!P4 STG.E.U8 desc[UR18][R26.64+0xe1], R5 ;  /* 0x0000e1051a00c986 */ /* 0x0003e2000c101112 */
[----:B0-----:R-:W-:-:S03]  /*e3b0*/  F2FP.SATFINITE.E5M2.F32.PACK_AB_MERGE_C R7, RZ, R2, RZ ;  /* 0x00000002ff07723e */ /* 0x001fc600048060ff */
[----:B------:R-:W-:Y:S01]  /*e3c0*/  @!P3 STG.E.U8 desc[UR18][R26.64+0xe0], R13 ;  /* 0x0000e00d1a00b986 */ /* 0x000fe2000c101112 */
[----:B-1----:R-:W-:-:S03]  /*e3d0*/  F2FP.SATFINITE.E5M2.F32.PACK_AB_MERGE_C R9, RZ, R3, RZ ;  /* 0x00000003ff09723e */ /* 0x002fc600048060ff */
[----:B------:R0:W-:Y:S01]  /*e3e0*/  @!P5 STG.E.U8 desc[UR18][R24.64+0xe8], R7 ;  /* 0x0000e8071800d986 */ /* 0x0001e2000c101112 */
[C---:B------:R-:W-:Y:S02]  /*e3f0*/  ISETP.LT.OR P3, PT, R35.reuse, 0xe9, !P0 ;  /* 0x000000e92300780c */ /* 0x040fe40004761670 */
[C---:B------:R-:W-:Y:S01]  /*e400*/  ISETP.LT.OR P4, PT, R35.reuse, 0xea, !P0 ;  /* 0x000000ea2300780c */ /* 0x040fe20004781670 */
[----:B------:R1:W-:Y:S01]  /*e410*/  @!P6 STG.E.U8 desc[UR18][R24.64+0xe9], R9 ;  /* 0x0000e9091800e986 */ /* 0x0003e2000c101112 */
[C---:B------:R-:W-:Y:S01]  /*e420*/  ISETP.LT.OR P5, PT, R35.reuse, 0xf1, !P1 ;  /* 0x000000f12300780c */ /* 0x040fe20004fa1670 */
[----:B------:R-:W-:Y:S01]  /*e430*/  FMUL R2, R218, UR20 ;  /* 0x00000014da027c20 */ /* 0x000fe20008400000 */
[----:B------:R-:W-:Y:S02]  /*e440*/  ISETP.LT.OR P6, PT, R35, 0xf2, !P1 ;  /* 0x000000f22300780c */ /* 0x000fe40004fc1670 */
[----:B------:R-:W-:Y:S02]  /*e450*/  F2FP.SATFINITE.E5M2.F32.PACK_AB_MERGE_C R11, RZ, R0, RZ ;  /* 0x00000000ff0b723e */ /* 0x000fe400048060ff */
[----:B------:R-:W-:-:S03]  /*e460*/  F2FP.SATFINITE.E5M2.F32.PACK_AB_MERGE_C R5, RZ, R2, RZ ;  /* 0x00000002ff05723e */ /* 0x000fc600048060ff */
[----:B------:R-:W-:Y:S01]  /*e470*/  @!P3 STG.E.U8 desc[UR18][R26.64+0xe8], R11 ;  /* 0x0000e80b1a00b986 */ /* 0x000fe2000c101112 */
[----:B------:R-:W-:-:S03]  /*e480*/  ISETP.LT.OR P3, PT, R35, 0xf1, !P0 ;  /* 0x000000f12300780c */ /* 0x000fc60004761670 */
[----:B------:R-:W-:Y:S01]  /*e490*/  @!P4 STG.E.U8 desc[UR18][R26.64+0xe9], R5 ;  /* 0x0000e9051a00c986 */ /* 0x000fe2000c101112 */
[C---:B------:R-:W-:Y:S02]  /*e4a0*/  ISETP.LT.OR P4, PT, R35.reuse, 0xf9, !P1 ;  /* 0x000000f92300780c */ /* 0x040fe40004f81670 */
[----:B------:R-:W-:Y:S01]  /*e4b0*/  ISETP.LT.OR P1, PT, R35, 0xfa, !P1 ;  /* 0x000000fa2300780c */ /* 0x000fe20004f21670 */
[----:B------:R-:W-:-:S05]  /*e4c0*/  FMUL R0, R220, UR20 ;  /* 0x00000014dc007c20 */ /* 0x000fca0008400000 */
[----:B0-----:R-:W-:-:S05]  /*e4d0*/  F2FP.SATFINITE.E5M2.F32.PACK_AB_MERGE_C R7, RZ, R0, RZ ;  /* 0x00000000ff07723e */ /* 0x001fca00048060ff */
[----:B------:R0:W-:Y:S01]  /*e4e0*/  @!P5 STG.E.U8 desc[UR18][R24.64+0xf0], R7 ;  /* 0x0000f0071800d986 */ /* 0x0001e2000c101112 */
[----:B------:R-:W-:-:S05]  /*e4f0*/  FMUL R3, R221, UR20 ;  /* 0x00000014dd037c20 */ /* 0x000fca0008400000 */
[----:B-1----:R-:W-:Y:S02]  /*e500*/  F2FP.SATFINITE.E5M2.F32.PACK_AB_MERGE_C R9, RZ, R3, RZ ;  /* 0x00000003ff09723e */ /* 0x002fe400048060ff */
[----:B------:R-:W-:-:S03]  /*e510*/  ISETP.LT.OR P5, PT, R35, 0xf2, !P0 ;  /* 0x000000f22300780c */ /* 0x000fc600047a1670 */
[----:B------:R1:W-:Y:S01]  /*e520*/  @!P6 STG.E.U8 desc[UR18][R24.64+0xf1], R9 ;  /* 0x0000f1091800e986 */ /* 0x0003e2000c101112 */
[C---:B------:R-:W-:Y:S02]  /*e530*/  ISETP.LT.OR P6, PT, R35.reuse, 0xf9, !P0 ;  /* 0x000000f92300780c */ /* 0x040fe400047c1670 */
[----:B------:R-:W-:Y:S01]  /*e540*/  ISETP.LT.OR P0, PT, R35, 0xfa, !P0 ;  /* 0x000000fa2300780c */ /* 0x000fe20004701670 */
[----:B------:R-:W-:-:S05]  /*e550*/  FMUL R0, R223, UR20 ;  /* 0x00000014df007c20 */ /* 0x000fca0008400000 */
[----:B------:R-:W-:-:S05]  /*e560*/  F2FP.SATFINITE.E5M2.F32.PACK_AB_MERGE_C R13, RZ, R0, RZ ;  /* 0x00000000ff0d723e */ /* 0x000fca00048060ff */
[----:B------:R0:W-:Y:S01]  /*e570*/  @!P3 STG.E.U8 desc[UR18][R26.64+0xf0], R13 ;  /* 0x0000f00d1a00b986 */ /* 0x0001e2000c101112 */
[----:B---3--:R-:W-:Y:S01]  /*e580*/  FMUL R0, R222, UR20 ;  /* 0x00000014de007c20 */ /* 0x008fe20008400000 */
[----:B--2---:R-:W-:Y:S01]  /*e590*/  FMUL R2, R224, UR20 ;  /* 0x00000014e0027c20 */ /* 0x004fe20008400000 */
[----:B----4-:R-:W-:-:S03]  /*e5a0*/  FMUL R3, R225, UR20 ;  /* 0x00000014e1037c20 */ /* 0x010fc60008400000 */
[----:B0-----:R-:W-:Y:S01]  /*e5b0*/  F2FP.SATFINITE.E5M2.F32.PACK_AB_MERGE_C R7, RZ, R0, RZ ;  /* 0x00000000ff07723e */ /* 0x001fe200048060ff */
[----:B------:R-:W-:Y:S01]  /*e5c0*/  FMUL R4, R226, UR20 ;  /* 0x00000014e2047c20 */ /* 0x000fe20008400000 */
[----:B------:R-:W-:Y:S01]  /*e5d0*/  FMUL R5, R227, UR20 ;  /* 0x00000014e3057c20 */ /* 0x000fe20008400000 */
[----:B-1----:R-:W-:Y:S02]  /*e5e0*/  F2FP.SATFINITE.E5M2.F32.PACK_AB_MERGE_C R9, RZ, R2, RZ ;  /* 0x00000002ff09723e */ /* 0x002fe400048060ff */
[----:B------:R-:W-:Y:S02]  /*e5f0*/  F2FP.SATFINITE.E5M2.F32.PACK_AB_MERGE_C R3, RZ, R3, RZ ;  /* 0x00000003ff03723e */ /* 0x000fe400048060ff */
[----:B------:R-:W-:Y:S02]  /*e600*/  F2FP.SATFINITE.E5M2.F32.PACK_AB_MERGE_C R11, RZ, R4, RZ ;  /* 0x00000004ff0b723e */ /* 0x000fe400048060ff */
[----:B------:R-:W-:Y:S01]  /*e610*/  F2FP.SATFINITE.E5M2.F32.PACK_AB_MERGE_C R5, RZ, R5, RZ ;  /* 0x00000005ff05723e */ /* 0x000fe200048060ff */
[----:B------:R0:W-:Y:S04]  /*e620*/  @!P5 STG.E.U8 desc[UR18][R26.64+0xf1], R7 ;  /* 0x0000f1071a00d986 */ /* 0x0001e8000c101112 */
[----:B------:R0:W-:Y:S04]  /*e630*/  @!P4 STG.E.U8 desc[UR18][R24.64+0xf8], R9 ;  /* 0x0000f8091800c986 */ /* 0x0001e8000c101112 */
[----:B------:R0:W-:Y:S04]  /*e640*/  @!P1 STG.E.U8 desc[UR18][R24.64+0xf9], R3 ;  /* 0x0000f90318009986 */ /* 0x0001e8000c101112 */
[----:B------:R0:W-:Y:S04]  /*e650*/  @!P6 STG.E.U8 desc[UR18][R26.64+0xf8], R11 ;  /* 0x0000f80b1a00e986 */ /* 0x0001e8000c101112 */
[----:B------:R0:W-:Y:S02]  /*e660*/  @!P0 STG.E.U8 desc[UR18][R26.64+0xf9], R5 ;  /* 0x0000f9051a008986 */ /* 0x0001e4000c101112 */
.L_x_296:
[----:B------:R-:W-:Y:S05]  /*e670*/  BSYNC B0 ;  /* 0x0000000000007941 */ /* 0x000fea0003800000 */
.L_x_38:
[----:B0-----:R-:W2:Y:S04]  /*e680*/  LDL.LU R3, [R1+0x80] ;  /* 0x0000800001037983 */ /* 0x001ea80000300800 */
[----:B-----5:R-:W2:Y:S01]  /*e690*/  LDL.LU R2, [R1+0x84] ;  /* 0x0000840001027983 */ /* 0x020ea20000300800 */
[----:B------:R-:W-:Y:S01]  /*e6a0*/  ULDC UR6, c[0x0][0xc] ;  /* 0x0000030000067ab9 */ /* 0x000fe20000000800 */
[----:B------:R-:W-:Y:S01]  /*e6b0*/  ULDC UR7, c[0x0][0x10] ;  /* 0x0000040000077ab9 */ /* 0x000fe20000000800 */
[----:B------:R-:W2:Y:S01]  /*e6c0*/  LDC R5, c[0x0][0x14] ;  /* 0x00000500ff057b82 */ /* 0x000ea20000000800 */
[----:B------:R-:W-:Y:S01]  /*e6d0*/  UIMAD.WIDE.U32 UR6, UR6, UR7, URZ ;  /* 0x00000007060672a5 */ /* 0x000fe2000f8e003f */
[----:B------:R-:W-:Y:S01]  /*e6e0*/  PRMT R0, RZ, 0x7610, R0 ;  /* 0x00007610ff007816 */ /* 0x000fe20000000000 */
[----:B------:R-:W-:-:S04]  /*e6f0*/  UMOV UR23, 0xffffffff ;  /* 0xffffffff00177882 */ /* 0x000fc80000000000 */
[----:B--2---:R-:W-:-:S04]  /*e700*/  IMAD.WIDE.U32 R2, R5, UR6, R2 ;  /* 0x0000000605027c25 */ /* 0x004fc8000f8e0002 */
[----:B------:R-:W-:Y:S01]  /*e710*/  IMAD R5, R5, UR7, RZ ;  /* 0x0000000705057c24 */ /* 0x000fe2000f8e02ff */
[----:B------:R-:W-:Y:S01]  /*e720*/  ULDC.64 UR6, c[0x0][0x650] ;  /* 0x0001940000067ab9 */ /* 0x000fe20000000a00 */
[----:B------:R-:W-:Y:S01]  /*e730*/  IMAD.MOV.U32 R19, RZ, RZ, R2 ;  /* 0x000000ffff137224 */ /* 0x000fe200078e0002 */
[----:B------:R-:W-:Y:S01]  /*e740*/  ISETP.GE.U32.AND P0, PT, R2, UR6, PT ;  /* 0x0000000602007c0c */ /* 0x000fe2000bf06070 */
[----:B------:R-:W-:Y:S02]  /*e750*/  IMAD.IADD R22, R3, 0x1, R5 ;  /* 0x0000000103167824 */ /* 0x000fe400078e0205 */
[----:B------:R-:W-:-:S03]  /*e760*/  IMAD.MOV.U32 R2, RZ, RZ, -0x1 ;  /* 0xffffffffff027424 */ /* 0x000fc600078e00ff */
[----:B------:R0:W-:Y:S01]  /*e770*/  STL [R1+0x80], R22 ;  /* 0x0000801601007387 */ /* 0x0001e20000100800 */
[----:B------:R-:W-:-:S03]  /*e780*/  ISETP.GE.U32.AND.EX P0, PT, R22, UR7, PT, P0 ;  /* 0x0000000716007c0c */ /* 0x000fc6000bf06100 */
[----:B------:R0:W-:Y:S04]  /*e790*/  STL [R1+0x84], R19 ;  /* 0x0000841301007387 */ /* 0x0001e80000100800 */
[----:B------:R0:W-:Y:S06]  /*e7a0*/  STL [R1+0x88], R2 ;  /* 0x0000880201007387 */ /* 0x0001ec0000100800 */
[----:B------:R-:W-:Y:S05]  /*e7b0*/  @P0 BRA `(.L_x_297) ;  /* 0x00000004006c0947 */ /* 0x000fea0003800000 */
[----:B------:R-:W2:Y:S01]  /*e7c0*/  S2R R14, SR_CTAID.X ;  /* 0x00000000000e7919 */ /* 0x000ea20000002500 */
[----:B------:R-:W5:Y:S01]  /*e7d0*/  LDC.64 R8, c[0x0][0x628] ;  /* 0x00018a00ff087b82 */ /* 0x000f620000000a00 */
[----:B------:R-:W-:Y:S01]  /*e7e0*/  ULDC UR6, c[0x0][0x150] ;  /* 0x0000540000067ab9 */ /* 0x000fe20000000800 */
[----:B------:R-:W-:Y:S01]  /*e7f0*/  IMAD.MOV.U32 R6, RZ, RZ, R19 ;  /* 0x000000ffff067224 */ /* 0x000fe200078e0013 */
[----:B------:R-:W0:Y:S01]  /*e800*/  S2R R16, SR_CTAID.Y ;  /* 0x0000000000107919 */ /* 0x000e220000002600 */
[----:B------:R-:W-:-:S04]  /*e810*/  IMAD.MOV.U32 R7, RZ, RZ, R22 ;  /* 0x000000ffff077224 */ /* 0x000fc800078e0016 */
[----:B------:R-:W0:Y:S08]  /*e820*/  LDC R17, c[0x0][0x144] ;  /* 0x00005100ff117b82 */ /* 0x000e300000000800 */
[----:B------:R-:W0:Y:S08]  /*e830*/  LDC R10, c[0x0][0x630] ;  /* 0x00018c00ff0a7b82 */ /* 0x000e300000000800 */
[----:B------:R-:W0:Y:S01]  /*e840*/  LDC.64 R12, c[0x0][0x620] ;  /* 0x00018800ff0c7b82 */ /* 0x000e220000000a00 */
[----:B-----5:R-:W-:-:S04]  /*e850*/  ISETP.NE.U32.AND P0, PT, R8, RZ, PT ;  /* 0x000000ff0800720c */ /* 0x020fc80003f05070 */
[----:B------:R-:W-:Y:S02]  /*e860*/  ISETP.NE.AND.EX P0, PT, R9, RZ, PT, P0 ;  /* 0x000000ff0900720c */ /* 0x000fe40003f05300 */
[----:B--2---:R-:W-:-:S05]  /*e870*/  I2FP.F32.U32 R0, R14 ;  /* 0x0000000e00007245 */ /* 0x004fca0000201000 */
[----:B------:R-:W-:-:S04]  /*e880*/  FMUL R0, R0, UR6 ;  /* 0x0000000600007c20 */ /* 0x000fc80008400000 */
[----:B------:R2:W0:Y:S02]  /*e890*/  F2I.U32.TRUNC.NTZ R15, R0 ;  /* 0x00000000000f7305 */ /* 0x000424000020f000 */
[----:B------:R-:W-:Y:S05]  /*e8a0*/  @!P0 BRA `(.L_x_298) ;  /* 0x0000000000288947 */ /* 0x000fea0003800000 */
[----:B--2---:R-:W2:Y:S02]  /*e8b0*/  LDC R0, c[0x0][0x634] ;  /* 0x00018d00ff007b82 */ /* 0x004ea40000000800 */
[----:B--2---:R-:W-:-:S05]  /*e8c0*/  IADD3 R7, P0, R19, R0, RZ ;  /* 0x0000000013077210 */ /* 0x004fca0007f1e0ff */
[----:B------:R-:W-:-:S04]  /*e8d0*/  IMAD.X R11, RZ, RZ, R22, P0 ;  /* 0x000000ffff0b7224 */ /* 0x000fc800000e0616 */
[----:B0-----:R-:W-:-:S04]  /*e8e0*/  IMAD.WIDE.U32 R2, R11, R8, RZ ;  /* 0x000000080b027225 */ /* 0x001fc800078e00ff */
[----:B------:R-:W-:-:S04]  /*e8f0*/  IMAD.WIDE.U32 R4, P0, R7, R9, R2 ;  /* 0x0000000907047225 */ /* 0x000fc80007800002 */
[----:B------:R-:W-:-:S04]  /*e900*/  IMAD.WIDE.U32 R2, R7, R8, RZ ;  /* 0x0000000807027225 */ /* 0x000fc800078e00ff */
[----:B------:R-:W-:Y:S01]  /*e910*/  IMAD.X R7, RZ, RZ, RZ, P0 ;  /* 0x000000ffff077224 */ /* 0x000fe200000e06ff */
[----:B------:R-:W-:Y:S01]  /*e920*/  IADD3 RZ, P0, R3, R4, RZ ;  /* 0x0000000403ff7210 */ /* 0x000fe20007f1e0ff */
[----:B------:R-:W-:-:S04]  /*e930*/  IMAD.MOV.U32 R6, RZ, RZ, R5 ;  /* 0x000000ffff067224 */ /* 0x000fc800078e0005 */
[----:B------:R-:W-:-:S08]  /*e940*/  IMAD.WIDE.U32.X R6, R11, R9, R6, P0 ;  /* 0x000000090b067225 */ /* 0x000fd000000e0406 */
.L_x_298:
[-CC-:B0-----:R-:W-:Y:S01]  /*e950*/  SHF.R.U64 R24, R6, R10.reuse, R7.reuse ;  /* 0x0000000a06187219 */ /* 0x181fe20000001207 */
[----:B------:R-:W0:Y:S01]  /*e960*/  LDC.64 R20, c[0x0][0x640] ;  /* 0x00019000ff147b82 */ /* 0x000e220000000a00 */
[----:B--2---:R-:W-:Y:S01]  /*e970*/  SHF.R.U32.HI R0, RZ, R10, R7 ;  /* 0x0000000aff007219 */ /* 0x004fe20000011607 */
[----:B------:R-:W-:Y:S01]  /*e980*/  IMAD.MOV.U32 R2, RZ, RZ, R19 ;  /* 0x000000ffff027224 */ /* 0x000fe200078e0013 */
[----:B------:R-:W-:Y:S01]  /*e990*/  IADD3 R5, P0, RZ, -R24, RZ ;  /* 0x80000018ff057210 */ /* 0x000fe20007f1e0ff */
[----:B------:R-:W-:Y:S01]  /*e9a0*/  IMAD.MOV R15, RZ, RZ, -R15 ;  /* 0x000000ffff0f7224 */ /* 0x000fe200078e0a0f */
[----:B------:R-:W-:Y:S01]  /*e9b0*/  ULDC UR6, c[0x0][0x154] ;  /* 0x0000550000067ab9 */ /* 0x000fe20000000800 */
[----:B------:R-:W-:Y:S02]  /*e9c0*/  IMAD.MOV.U32 R7, RZ, RZ, 0x1 ;  /* 0x00000001ff077424 */ /* 0x000fe400078e00ff */
[----:B------:R-:W2:Y:S01]  /*e9d0*/  LDC R4, c[0x0][0x618] ;  /* 0x00018600ff047b82 */ /* 0x000ea20000000800 */
[----:B------:R-:W-:-:S02]  /*e9e0*/  IMAD.X R3, RZ, RZ, ~R0, P0 ;  /* 0x000000ffff037224 */ /* 0x000fc400000e0e00 */
[----:B------:R-:W-:Y:S02]  /*e9f0*/  IMAD R15, R17, R15, R14 ;  /* 0x0000000f110f7224 */ /* 0x000fe400078e020e */
[-C--:B------:R-:W-:Y:S02]  /*ea00*/  IMAD R0, R3, R12.reuse, RZ ;  /* 0x0000000c03007224 */ /* 0x080fe400078e02ff */
[----:B------:R-:W-:Y:S01]  /*ea10*/  IMAD.MOV.U32 R3, RZ, RZ, R22 ;  /* 0x000000ffff037224 */ /* 0x000fe200078e0016 */
[----:B------:R-:W5:Y:S01]  /*ea20*/  LDC R6, c[0x0][0x608] ;  /* 0x00018200ff067b82 */ /* 0x000f620000000800 */
[----:B------:R-:W-:-:S04]  /*ea30*/  IMAD.WIDE.U32 R2, R5, R12, R2 ;  /* 0x0000000c05027225 */ /* 0x000fc800078e0002 */
[----:B------:R-:W-:-:S03]  /*ea40*/  IMAD R5, R5, R13, R0 ;  /* 0x0000000d05057224 */ /* 0x000fc600078e0200 */
[----:B------:R-:W1:Y:S01]  /*ea50*/  LDC R18, c[0x0][0x658] ;  /* 0x00019600ff127b82 */ /* 0x000e620000000800 */
[----:B------:R-:W-:Y:S01]  /*ea60*/  I2FP.F32.U32 R0, R16 ;  /* 0x0000001000007245 */ /* 0x000fe20000201000 */
[----:B------:R-:W-:Y:S01]  /*ea70*/  IMAD.IADD R3, R3, 0x1, R5 ;  /* 0x0000000103037824 */ /* 0x000fe200078e0205 */
[----:B0-----:R-:W-:Y:S01]  /*ea80*/  ISETP.NE.U32.AND P0, PT, R20, RZ, PT ;  /* 0x000000ff1400720c */ /* 0x001fe20003f05070 */
[----:B------:R-:W-:Y:S02]  /*ea90*/  IMAD.MOV.U32 R5, RZ, RZ, -0x1 ;  /* 0xffffffffff057424 */ /* 0x000fe400078e00ff */
[----:B------:R-:W-:Y:S02]  /*eaa0*/  FMUL R0, R0, UR6 ;  /* 0x0000000600007c20 */ /* 0x000fe40008400000 */
[----:B------:R-:W0:Y:S01]  /*eab0*/  LDC R13, c[0x0][0x148] ;  /* 0x00005200ff0d7b82 */ /* 0x000e220000000800 */
[----:B--2---:R-:W-:Y:S01]  /*eac0*/  SHF.R.U64 R10, R2, R4, R3 ;  /* 0x00000004020a7219 */ /* 0x004fe20000001203 */
[----:B------:R2:W0:Y:S01]  /*ead0*/  F2I.U32.TRUNC.NTZ R12, R0 ;  /* 0x00000000000c7305 */ /* 0x000422000020f000 */
[----:B------:R-:W-:-:S02]  /*eae0*/  ISETP.NE.AND.EX P0, PT, R21, RZ, PT, P0 ;  /* 0x000000ff1500720c */ /* 0x000fc40003f05300 */
[----:B------:R-:W-:-:S03]  /*eaf0*/  SHF.R.U32.HI R3, RZ, R4, R3 ;  /* 0x00000004ff037219 */ /* 0x000fc60000011603 */
[----:B------:R-:W0:Y:S01]  /*eb00*/  LDC R14, c[0x0][0x600] ;  /* 0x00018000ff0e7b82 */ /* 0x000e220000000800 */
[-CC-:B-----5:R-:W-:Y:S02]  /*eb10*/  SHF.R.U64 R8, R10, R6.reuse, R3.reuse ;  /* 0x000000060a087219 */ /* 0x1a0fe40000001203 */
[----:B------:R-:W-:-:S05]  /*eb20*/  SHF.R.U32.HI R3, RZ, R6, R3 ;  /* 0x00000006ff037219 */ /* 0x000fca0000011603 */
[----:B------:R-:W0:Y:S01]  /*eb30*/  LDC R19, c[0x0][0x648] ;  /* 0x00019200ff137b82 */ /* 0x000e220000000800 */
[-CC-:B-1----:R-:W-:Y:S02]  /*eb40*/  SHF.R.U64 R11, R8, R18.reuse, R3.reuse ;  /* 0x00000012080b7219 */ /* 0x182fe40000001203 */
[-C--:B------:R-:W-:Y:S02]  /*eb50*/  SHF.L.U32 R5, R5, R18.reuse, RZ ;  /* 0x0000001205057219 */ /* 0x080fe400000006ff */
[-C--:B------:R-:W-:Y:S01]  /*eb60*/  SHF.R.U32.HI R3, RZ, R18.reuse, R3 ;  /* 0x00000012ff037219 */ /* 0x080fe20000011603 */
[----:B------:R-:W-:Y:S01]  /*eb70*/  IMAD.MOV.U32 R2, RZ, RZ, R11 ;  /* 0x000000ffff027224 */ /* 0x000fe200078e000b */
[----:B------:R-:W-:Y:S01]  /*eb80*/  SHF.L.U32 R34, R7, R18, RZ ;  /* 0x0000001207227219 */ /* 0x000fe200000006ff */
[----:B------:R-:W1:Y:S01]  /*eb90*/  LDC R22, c[0x0][0x638] ;  /* 0x00018e00ff167b82 */ /* 0x000e620000000800 */
[----:B------:R-:W-:-:S07]  /*eba0*/  LOP3.LUT R17, RZ, R5, RZ, 0x33, !PT ;  /* 0x00000005ff117212 */ /* 0x000fce00078e33ff */
[----:B------:R-:W0:Y:S01]  /*ebb0*/  LDC R23, c[0x0][0x610] ;  /* 0x00018400ff177b82 */ /* 0x000e220000000800 */
[----:B--2---:R-:W-:Y:S05]  /*ebc0*/  @!P0 BRA `(.L_x_299) ;  /* 0x0000000000288947 */ /* 0x004fea0003800000 */
[----:B------:R-:W2:Y:S02]  /*ebd0*/  LDC R0, c[0x0][0x64c] ;  /* 0x00019300ff007b82 */ /* 0x000ea40000000800 */
[----:B--2---:R-:W-:-:S05]  /*ebe0*/  IADD3 R7, P0, R11, R0, RZ ;  /* 0x000000000b077210 */ /* 0x004fca0007f1e0ff */
        /* <DEDUP_REMOVED lines=8> */
.L_x_299:
[----:B0-----:R-:W-:Y:S01]  /*ec70*/  SHF.R.U64 R0, R2, R19, R3 ;  /* 0x0000001302007219 */ /* 0x001fe20000001203 */
[----:B------:R-:W-:Y:S01]  /*ec80*/  VIADD R3, R14, 0xffffffff ;  /* 0xffffffff0e037836 */ /* 0x000fe20000000000 */
[----:B------:R-:W-:Y:S01]  /*ec90*/  LOP3.LUT R5, R8, R17, RZ, 0xc0, !PT ;  /* 0x0000001108057212 */ /* 0x000fe200078ec0ff */
[----:B------:R-:W-:Y:S01]  /*eca0*/  IMAD.MOV R12, RZ, RZ, -R12 ;  /* 0x000000ffff0c7224 */ /* 0x000fe200078e0a0c */
[----:B------:R-:W-:Y:S01]  /*ecb0*/  R2UR UR23, R24 ;  /* 0x00000000181772ca */ /* 0x000fe200000e0000 */
[----:B------:R-:W-:Y:S01]  /*ecc0*/  IMAD.MOV R2, RZ, RZ, -R0 ;  /* 0x000000ffff027224 */ /* 0x000fe200078e0a00 */
[----:B------:R-:W-:Y:S01]  /*ecd0*/  LOP3.LUT R3, R10, R3, RZ, 0xc0, !PT ;  /* 0x000000030a037212 */ /* 0x000fe200078ec0ff */
[----:B------:R-:W-:Y:S02]  /*ece0*/  IMAD R34, R34, R0, R5 ;  /* 0x0000000022227224 */ /* 0x000fe400078e0205 */
[----:B------:R-:W-:Y:S02]  /*ecf0*/  @P2 IMAD R15, R13, R12, R16 ;  /* 0x0000000c0d0f2224 */ /* 0x000fe400078e0210 */
[----:B-1----:R-:W-:-:S02]  /*ed00*/  IMAD R0, R2, R22, R11 ;  /* 0x0000001602007224 */ /* 0x002fc400078e020b */
[----:B------:R-:W-:Y:S02]  /*ed10*/  IMAD R34, R34, R23, R15 ;  /* 0x0000001722227224 */ /* 0x000fe400078e020f */
[----:B------:R-:W-:Y:S02]  /*ed20*/  IMAD R3, R0, R14, R3 ;  /* 0x0000000e00037224 */ /* 0x000fe400078e0203 */
[----:B------:R-:W-:-:S03]  /*ed30*/  IMAD.MOV.U32 R0, RZ, RZ, 0x1 ;  /* 0x00000001ff007424 */ /* 0x000fc600078e00ff */
[----:B------:R-:W-:Y:S02]  /*ed40*/  SEL R2, R3, R34, !P2 ;  /* 0x0000002203027207 */ /* 0x000fe40005000000 */
[----:B------:R-:W-:-:S03]  /*ed50*/  SEL R34, R34, R3, !P2 ;  /* 0x0000000322227207 */ /* 0x000fc60005000000 */
[----:B------:R2:W-:Y:S04]  /*ed60*/  STL [R1+0x88], R2 ;  /* 0x0000880201007387 */ /* 0x0005e80000100800 */
.L_x_297:
[----:B------:R0:W-:Y:S01]  /*ed70*/  STL [R1+0x8c], R34 ;  /* 0x00008c2201007387 */ /* 0x0001e20000100800 */
[----:B------:R-:W-:-:S13]  /*ed80*/  LOP3.LUT P0, RZ, R0, 0xff, RZ, 0xc0, !PT ;  /* 0x000000ff00ff7812 */ /* 0x000fda000780c0ff */
[----:B0-----:R-:W-:Y:S05]  /*ed90*/  @P0 BRA `(.L_x_300) ;  /* 0xffffff2400d80947 */ /* 0x001fea000383ffff */
[----:B------:R-:W-:Y:S05]  /*eda0*/  EXIT ;  /* 0x000000000000794d */ /* 0x000fea0003800000 */
.L_x_8:
[----:B------:R-:W2:Y:S01]  /*edb0*/  LDL R18, [R1+0x84] ;  /* 0x0000840001127983 */ /* 0x000ea20000100800 */
[----:B------:R-:W-:-:S03]  /*edc0*/  ULDC.64 UR4, c[0x0][0x650] ;  /* 0x0001940000047ab9 */ /* 0x000fc60000000a00 */
[----:B------:R-:W3:Y:S01]  /*edd0*/  LDL R22, [R1+0x80] ;  /* 0x0000800001167983 */ /* 0x000ee20000100800 */
[----:B------:R-:W-:Y:S01]  /*ede0*/  PRMT R4, RZ, 0x7610, R4 ;  /* 0x00007610ff047816 */ /* 0x000fe20000000004 */
[----:B------:R-:W-:Y:S02]  /*edf0*/  IMAD.MOV.U32 R5, RZ, RZ, -0x1 ;  /* 0xffffffffff057424 */ /* 0x000fe400078e00ff */
[----:B------:R-:W-:Y:S02]  /*ee00*/  IMAD.MOV.U32 R14, RZ, RZ, -0x1 ;  /* 0xffffffffff0e7424 */ /* 0x000fe400078e00ff */
[----:B------:R-:W-:Y:S01]  /*ee10*/  IMAD.MOV.U32 R6, RZ, RZ, -0x1 ;  /* 0xffffffffff067424 */ /* 0x000fe200078e00ff */
[----:B--2---:R-:W-:-:S04]  /*ee20*/  ISETP.GE.U32.AND P0, PT, R18, UR4, PT ;  /* 0x0000000412007c0c */ /* 0x004fc8000bf06070 */
[----:B---3--:R-:W-:-:S13]  /*ee30*/  ISETP.GE.U32.AND.EX P0, PT, R22, UR5, PT, P0 ;  /* 0x0000000516007c0c */ /* 0x008fda000bf06100 */
[----:B------:R-:W-:Y:S05]  /*ee40*/  @P0 BRA `(.L_x_301) ;  /* 0x00000004002c0947 */ /* 0x000fea0003800000 */
        /* <DEDUP_REMOVED lines=18> */
.L_x_302:
[----:B------:R-:W1:Y:S01]  /*ef70*/  LDC.64 R20, c[0x0][0x640] ;  /* 0x00019000ff147b82 */ /* 0x000e620000000a00 */
[-CC-:B------:R-:W-:Y:S01]  /*ef80*/  SHF.R.U64 R15, R8, R10.reuse, R9.reuse ;  /* 0x0000000a080f7219 */ /* 0x180fe20000001209 */
[----:B------:R-:W-:Y:S01]  /*ef90*/  IMAD.MOV.U32 R24, RZ, RZ, 0x1 ;  /* 0x00000001ff187424 */ /* 0x000fe200078e00ff */
[----:B------:R-:W-:Y:S02]  /*efa0*/  SHF.R.U32.HI R4, RZ, R10, R9 ;  /* 0x0000000aff047219 */ /* 0x000fe40000011609 */
[----:B------:R-:W-:-:S03]  /*efb0*/  IADD3 R7, P0, RZ, -R15, RZ ;  /* 0x8000000fff077210 */ /* 0x000fc60007f1e0ff */
[----:B------:R-:W2:Y:S02]  /*efc0*/  LDC R8, c[0x0][0x618] ;  /* 0x00018600ff087b82 */ /* 0x000ea40000000800 */
[----:B------:R-:W-:Y:S02]  /*efd0*/  IMAD.X R5, RZ, RZ, ~R4, P0 ;  /* 0x000000ffff057224 */ /* 0x000fe400000e0e04 */
[----:B------:R-:W-:Y:S02]  /*efe0*/  IMAD.MOV.U32 R4, RZ, RZ, R18 ;  /* 0x000000ffff047224 */ /* 0x000fe400078e0012 */
[-C--:B------:R-:W-:Y:S02]  /*eff0*/  IMAD R6, R5, R16.reuse, RZ ;  /* 0x0000001005067224 */ /* 0x080fe400078e02ff */
[----:B------:R-:W3:Y:S01]  /*f000*/  LDC R14, c[0x0][0x608] ;  /* 0x00018200ff0e7b82 */ /* 0x000ee20000000800 */
[----:B------:R-:W-:Y:S02]  /*f010*/  IMAD.MOV.U32 R5, RZ, RZ, R22 ;  /* 0x000000ffff057224 */ /* 0x000fe400078e0016 */
[----:B------:R-:W-:-:S05]  /*f020*/  IMAD.WIDE.U32 R4, R7, R16, R4 ;  /* 0x0000001007047225 */ /* 0x000fca00078e0004 */
[----:B0-----:R-:W0:Y:S01]  /*f030*/  LDC R19, c[0x0][0x658] ;  /* 0x00019600ff137b82 */ /* 0x001e220000000800 */
[----:B------:R-:W-:Y:S01]  /*f040*/  IMAD R7, R7, R17, R6 ;  /* 0x0000001107077224 */ /* 0x000fe200078e0206 */
[----:B-1----:R-:W-:Y:S01]  /*f050*/  ISETP.NE.U32.AND P0, PT, R20, RZ, PT ;  /* 0x000000ff1400720c */ /* 0x002fe20003f05070 */
[----:B------:R-:W-:Y:S02]  /*f060*/  IMAD.MOV.U32 R6, RZ, RZ, -0x1 ;  /* 0xffffffffff067424 */ /* 0x000fe400078e00ff */
[----:B------:R-:W-:Y:S01]  /*f070*/  IMAD.IADD R5, R5, 0x1, R7 ;  /* 0x0000000105057824 */ /* 0x000fe200078e0207 */
[----:B------:R-:W-:Y:S02]  /*f080*/  ISETP.NE.AND.EX P0, PT, R21, RZ, PT, P0 ;  /* 0x000000ff1500720c */ /* 0x000fe40003f05300 */
[----:B------:R-:W1:Y:S02]  /*f090*/  LDC R16, c[0x0][0x600] ;  /* 0x00018000ff107b82 */ /* 0x000e640000000800 */
[----:B--2---:R-:W-:-:S02]  /*f0a0*/  SHF.R.U64 R10, R4, R8, R5 ;  /* 0x00000008040a7219 */ /* 0x004fc40000001205 */
[----:B------:R-:W-:-:S04]  /*f0b0*/  SHF.R.U32.HI R5, RZ, R8, R5 ;  /* 0x00000008ff057219 */ /* 0x000fc80000011605 */
[----:B------:R-:W2:Y:S01]  /*f0c0*/  LDC R18, c[0x0][0x648] ;  /* 0x00019200ff127b82 */ /* 0x000ea20000000800 */
[-CC-:B---3--:R-:W-:Y:S02]  /*f0d0*/  SHF.R.U64 R17, R10, R14.reuse, R5.reuse ;  /* 0x0000000e0a117219 */ /* 0x188fe40000001205 */
[----:B------:R-:W-:-:S05]  /*f0e0*/  SHF.R.U32.HI R4, RZ, R14, R5 ;  /* 0x0000000eff047219 */ /* 0x000fca0000011605 */
[----:B------:R-:W3:Y:S01]  /*f0f0*/  LDC R22, c[0x0][0x638] ;  /* 0x00018e00ff167b82 */ /* 0x000ee20000000800 */
[-CC-:B0-----:R-:W-:Y:S02]  /*f100*/  SHF.R.U64 R14, R17, R19.reuse, R4.reuse ;  /* 0x00000013110e7219 */ /* 0x181fe40000001204 */
[-C--:B------:R-:W-:Y:S02]  /*f110*/  SHF.L.U32 R6, R6, R19.reuse, RZ ;  /* 0x0000001306067219 */ /* 0x080fe400000006ff */
[----:B------:R-:W-:Y:S01]  /*f120*/  SHF.R.U32.HI R5, RZ, R19, R4 ;  /* 0x00000013ff057219 */ /* 0x000fe20000011604 */
[----:B------:R-:W-:Y:S01]  /*f130*/  IMAD.MOV.U32 R4, RZ, RZ, R14 ;  /* 0x000000ffff047224 */ /* 0x000fe200078e000e */
[----:B------:R-:W-:Y:S01]  /*f140*/  LOP3.LUT R26, RZ, R6, RZ, 0x33, !PT ;  /* 0x00000006ff1a7212 */ /* 0x000fe200078e33ff */
[----:B------:R-:W0:Y:S01]  /*f150*/  LDC R23, c[0x0][0x610] ;  /* 0x00018400ff177b82 */ /* 0x000e220000000800 */
[----:B------:R-:W-:Y:S05]  /*f160*/  @!P0 BRA `(.L_x_303) ;  /* 0x0000000000288947 */ /* 0x000fea0003800000 */
        /* <DEDUP_REMOVED lines=10> */
.L_x_303:
[----:B--2---:R-:W-:Y:S01]  /*f210*/  SHF.R.U64 R4, R4, R18, R5 ;  /* 0x0000001204047219 */ /* 0x004fe20000001205 */
[----:B-1----:R-:W-:Y:S01]  /*f220*/  VIADD R7, R16, 0xffffffff ;  /* 0xffffffff10077836 */ /* 0x002fe20000000000 */
[----:B------:R-:W-:Y:S01]  /*f230*/  SHF.L.U32 R24, R24, R19, RZ ;  /* 0x0000001318187219 */ /* 0x000fe200000006ff */
[----:B------:R-:W-:Y:S01]  /*f240*/  @P2 IMAD R0, R11, R12, R2 ;  /* 0x0000000c0b002224 */ /* 0x000fe200078e0202 */
[----:B------:R-:W-:Y:S01]  /*f250*/  LOP3.LUT R3, R17, R26, RZ, 0xc0, !PT ;  /* 0x0000001a11037212 */ /* 0x000fe200078ec0ff */
[----:B------:R-:W-:Y:S01]  /*f260*/  IMAD.MOV R5, RZ, RZ, -R4 ;  /* 0x000000ffff057224 */ /* 0x000fe200078e0a04 */
[----:B------:R-:W-:Y:S01]  /*f270*/  LOP3.LUT R7, R10, R7, RZ, 0xc0, !PT ;  /* 0x000000070a077212 */ /* 0x000fe200078ec0ff */
[----:B------:R-:W-:Y:S02]  /*f280*/  IMAD.MOV.U32 R6, RZ, RZ, R15 ;  /* 0x000000ffff067224 */ /* 0x000fe400078e000f */
[----:B------:R-:W-:Y:S02]  /*f290*/  IMAD R3, R24, R4, R3 ;  /* 0x0000000418037224 */ /* 0x000fe400078e0203 */
[----:B---3--:R-:W-:-:S02]  /*f2a0*/  IMAD R2, R5, R22, R14 ;  /* 0x0000001605027224 */ /* 0x008fc400078e020e */
[----:B0-----:R-:W-:Y:S02]  /*f2b0*/  IMAD R0, R3, R23, R0 ;  /* 0x0000001703007224 */ /* 0x001fe400078e0200 */
[----:B------:R-:W-:Y:S02]  /*f2c0*/  IMAD R5, R2, R16, R7 ;  /* 0x0000001002057224 */ /* 0x000fe400078e0207 */
[----:B------:R-:W-:-:S03]  /*f2d0*/  IMAD.MOV.U32 R4, RZ, RZ, 0x1 ;  /* 0x00000001ff047424 */ /* 0x000fc600078e00ff */
[----:B------:R-:W-:Y:S02]  /*f2e0*/  SEL R14, R5, R0, !P2 ;  /* 0x00000000050e7207 */ /* 0x000fe40005000000 */
[----:B------:R-:W-:-:S07]  /*f2f0*/  SEL R5, R0, R5, !P2 ;  /* 0x0000000500057207 */ /* 0x000fce0005000000 */
.L_x_301:
[----:B------:R-:W-:-:S08]  /*f300*/  NOP ;  /* 0x0000000000007918 */ /* 0x000fd00000000000 */
[----:B0-----:R-:W0:-:S00]  /*f310*/  USETMAXREG.DEALLOC.CTAPOOL 0x28 ;  /* 0x00000028000079c8 */ /* 0x001e0000080e0500 */
[----:B------:R-:W-:-:S13]  /*f320*/  ISETP.NE.AND P0, PT, RZ, UR8, PT ;  /* 0x00000008ff007c0c */ /* 0x000fda000bf05270 */
[----:B------:R-:W-:Y:S05]  /*f330*/  @P0 EXIT ;  /* 0x000000000000094d */ /* 0x000fea0003800000 */
[----:B0-----:R-:W-:Y:S01]  /*f340*/  LOP3.LUT P0, RZ, R4, 0xff, RZ, 0xc0, !PT ;  /* 0x000000ff04ff7812 */ /* 0x001fe2000780c0ff */
[----:B------:R-:W-:Y:S02]  /*f350*/  IMAD.MOV.U32 R0, RZ, RZ, 0x1 ;  /* 0x00000001ff007424 */ /* 0x000fe400078e00ff */
[----:B------:R-:W-:-:S10]  /*f360*/  IMAD.MOV.U32 R10, RZ, RZ, RZ ;  /* 0x000000ffff0a7224 */ /* 0x000fd400078e00ff */
[----:B------:R-:W-:Y:S05]  /*f370*/  @!P0 BRA `(.L_x_304) ;  /* 0x0000000c00608947 */ /* 0x000fea0003800000 */
[----:B------:R-:W0:Y:S01]  /*f380*/  S2R R8, SR_CgaCtaId ;  /* 0x0000000000087919 */ /* 0x000e220000008800 */
[----:B------:R-:W-:Y:S01]  /*f390*/  ULDC UR4, c[0x0][0x28c] ;  /* 0x0000a30000047ab9 */ /* 0x000fe20000000800 */
[----:B------:R-:W-:Y:S01]  /*f3a0*/  ULDC UR6, c[0x0][0x658] ;  /* 0x0001960000067ab9 */ /* 0x000fe20000000800 */
[----:B------:R-:W-:Y:S01]  /*f3b0*/  UIADD3 UR10, UR4, 0x1f, URZ ;  /* 0x0000001f040a7890 */ /* 0x000fe2000fffe03f */
[----:B------:R-:W-:Y:S01]  /*f3c0*/  BSSY B0, `(.L_x_304) ;  /* 0x00000d3000007945 */ /* 0x000fe20003800000 */
[----:B------:R-:W-:Y:S01]  /*f3d0*/  UMOV UR7, 0xffffffff ;  /* 0xffffffff00077882 */ /* 0x000fe20000000000 */
[----:B------:R-:W-:Y:S01]  /*f3e0*/  ULDC UR5, c[0x0][0x600] ;  /* 0x0001800000057ab9 */ /* 0x000fe20000000800 */
[----:B------:R-:W-:Y:S01]  /*f3f0*/  UMOV UR9, 0x1 ;  /* 0x0000000100097882 */ /* 0x000fe20000000000 */
[----:B------:R-:W-:Y:S01]  /*f400*/  USHF.L.U32 UR7, UR7, UR6, URZ ;  /* 0x0000000607077299 */ /* 0x000fe2000800063f */
[----:B------:R-:W-:Y:S01]  /*f410*/  IMAD.MOV.U32 R12, RZ, RZ, 0x1 ;  /* 0x00000001ff0c7424 */ /* 0x000fe200078e00ff */
[----:B------:R-:W-:Y:S01]  /*f420*/  UIADD3 UR4, UR5, -0x1, URZ ;  /* 0xffffffff05047890 */ /* 0x000fe2000fffe03f */
[----:B------:R-:W-:Y:S01]  /*f430*/  IMAD.MOV.U32 R0, RZ, RZ, 0x1 ;  /* 0x00000001ff007424 */ /* 0x000fe200078e00ff */
[----:B------:R-:W-:Y:S01]  /*f440*/  USHF.R.S32.HI UR11, URZ, 0x1f, UR10 ;  /* 0x0000001f3f0b7899 */ /* 0x000fe2000801140a */
[----:B------:R-:W-:Y:S01]  /*f450*/  IMAD.MOV.U32 R10, RZ, RZ, RZ ;  /* 0x000000ffff0a7224 */ /* 0x000fe200078e00ff */
[----:B------:R-:W-:Y:S01]  /*f460*/  ULDC UR8, c[0x0][0xc] ;  /* 0x0000030000087ab9 */ /* 0x000fe20000000800 */
[----:B------:R-:W-:-:S02]  /*f470*/  USHF.L.U32 UR5, UR9, UR6, URZ ;  /* 0x0000000609057299 */ /* 0x000fc4000800063f */
[----:B------:R-:W-:Y:S01]  /*f480*/  ULEA.HI UR11, UR11, UR10, URZ, 0x5 ;  /* 0x0000000a0b0b7291 */ /* 0x000fe2000f8f283f */
[----:B------:R-:W-:Y:S01]  /*f490*/  ULDC UR9, c[0x0][0x10] ;  /* 0x0000040000097ab9 */ /* 0x000fe20000000800 */
[----:B------:R-:W-:Y:S02]  /*f4a0*/  ULOP3.LUT UR6, URZ, UR7, URZ, 0x33, !UPT ;  /* 0x000000073f067292 */ /* 0x000fe4000f8e333f */
[----:B------:R-:W-:Y:S01]  /*f4b0*/  UIMAD.WIDE.U32 UR8, UR8, UR9, URZ ;  /* 0x00000009080872a5 */ /* 0x000fe2000f8e003f */
[----:B------:R-:W-:Y:S01]  /*f4c0*/  ULDC UR7, c[0x0][0x14] ;  /* 0x0000050000077ab9 */ /* 0x000fe20000000800 */
[----:B------:R-:W-:Y:S02]  /*f4d0*/  USHF.R.S32.HI UR20, URZ, 0x5, UR11 ;  /* 0x000000053f147899 */ /* 0x000fe4000801140b */
[----:B------:R-:W-:Y:S02]  /*f4e0*/  UIMAD.WIDE.U32 UR22, UR8, UR7, URZ ;  /* 0x00000007081672a5 */ /* 0x000fe4000f8e003f */
[----:B------:R-:W-:-:S02]  /*f4f0*/  UIMAD UR18, UR9, UR7, URZ ;  /* 0x00000007091272a4 */ /* 0x000fc4000f8e023f */
[----:B------:R-:W-:Y:S01]  /*f500*/  ULOP3.LUT UR26, UR13, 0x2, URZ, 0xfc, !UPT ;  /* 0x000000020d1a7892 */ /* 0x000fe2000f8efc3f */
[C---:B0-----:R-:W-:Y:S01]  /*f510*/  IMAD.SHL.U32 R9, R8.reuse, 0x40, RZ ;  /* 0x0000004008097824 */ /* 0x041fe200078e00ff */
[----:B------:R-:W-:Y:S01]  /*f520*/  UIADD3 UR18, UR23, UR18, URZ ;  /* 0x0000001217127290 */ /* 0x000fe2000fffe03f */
[----:B------:R-:W-:Y:S01]  /*f530*/  IMAD.SHL.U32 R8, R8, 0x800, RZ ;  /* 0x0000080008087824 */ /* 0x000fe200078e00ff */
[----:B------:R-:W-:Y:S02]  /*f540*/  UIADD3 UR27, UR20, 0x1, URZ ;  /* 0x00000001141b7890 */ /* 0x000fe4000fffe03f */
[----:B------:R-:W-:Y:S01]  /*f550*/  LOP3.LUT R9, R9, 0xc0, RZ, 0xc0, !PT ;  /* 0x000000c009097812 */ /* 0x000fe200078ec0ff */
[----:B------:R-:W-:Y:S01]  /*f560*/  ULDC.64 UR24, c[0x0][0x198] ;  /* 0x0000660000187ab9 */ /* 0x000fe20000000a00 */
[----:B------:R-:W-:-:S08]  /*f570*/  LOP3.LUT R8, R8, 0x1800, RZ, 0xc0, !PT ;  /* 0x0000180008087812 */ /* 0x000fd000078ec0ff */
.L_x_315:
[----:B------:R-:W-:-:S03]  /*f580*/  UMOV UR7, 0xffffffff ;  /* 0xffffffff00077882 */ /* 0x000fc60000000000 */
[----:B------:R-:W-:Y:S05]  /*f590*/  BRA.DIV UR7, `(.L_x_305) ;  /* 0x0000001607cc7947 */ /* 0x000fea000b800000 */
[----:B------:R-:W-:-:S13]  /*f5a0*/  ELECT P0, URZ, PT ;  /* 0x00000000003f782f */ /* 0x000fda0003800000 */
.L_x_340:
[----:B------:R-:W0:Y:S01]  /*f5b0*/  LDC R2, c[0x0][0x28c] ;  /* 0x0000a300ff027b82 */ /* 0x000e220000000800 */
[----:B------:R-:W-:Y:S01]  /*f5c0*/  BSSY B1, `(.L_x_306) ;  /* 0x000003a000017945 */ /* 0x000fe20003800000 */
[----:B0-----:R-:W-:-:S13]  /*f5d0*/  ISETP.LT.OR P0, PT, R2, 0x1, !P0 ;  /* 0x000000010200780c */ /* 0x001fda0004701670 */
[----:B------:R-:W-:Y:S05]  /*f5e0*/  @P0 BRA `(.L_x_307) ;  /* 0x0000000000dc0947 */ /* 0x000fea0003800000 */
[----:B------:R-:W-:Y:S02]  /*f5f0*/  IMAD.SHL.U32 R7, R5, 0x80, RZ ;  /* 0x0000008005077824 */ /* 0x000fe400078e00ff */
[----:B------:R-:W-:Y:S02]  /*f600*/  IMAD R14, R14, 0x100, R9 ;  /* 0x000001000e0e7824 */ /* 0x000fe400078e0209 */
[----:B------:R-:W-:Y:S02]  /*f610*/  IMAD.MOV.U32 R13, RZ, RZ, RZ ;  /* 0x000000ffff0d7224 */ /* 0x000fe400078e00ff */
[----:B------:R-:W-:Y:S02]  /*f620*/  IMAD.U32 R15, RZ, RZ, UR27 ;  /* 0x0000001bff0f7e24 */ /* 0x000fe4000f8e00ff */
[----:B------:R-:W-:Y:S02]  /*f630*/  IMAD.MOV.U32 R2, RZ, RZ, R0 ;  /* 0x000000ffff027224 */ /* 0x000fe400078e0000 */
[----:B------:R-:W-:-:S07]  /*f640*/  IMAD.MOV.U32 R3, RZ, RZ, R10 ;  /* 0x000000ffff037224 */ /* 0x000fce00078e000a */
.L_x_310:
[----:B------:R-:W0:Y:S01]  /*f650*/  S2R R5, SR_CgaCtaId ;  /* 0x0000000000057919 */ /* 0x000e220000008800 */
[----:B------:R-:W-:Y:S01]  /*f660*/  MOV R4, 0x400 ;  /* 0x0000040000047802 */ /* 0x000fe20000000f00 */
[----:B------:R-:W1:Y:S03]  /*f670*/  S2R R17, SR_TID.X ;  /* 0x0000000000117919 */ /* 0x000e660000002100 */
[----:B0-----:R-:W-:Y:S02]  /*f680*/  LEA R16, R5, R4, 0x18 ;  /* 0x0000000405107211 */ /* 0x001fe400078ec0ff */
[----:B------:R-:W-:Y:S02]  /*f690*/  SHF.L.U32 R4, R2, 0x1f, RZ ;  /* 0x0000001f02047819 */ /* 0x000fe400000006ff */
[----:B-1----:R-:W-:Y:S01]  /*f6a0*/  LOP3.LUT P1, RZ, R17, 0x7f, RZ, 0xc0, !PT ;  /* 0x0000007f11ff7812 */ /* 0x002fe2000782c0ff */
[----:B------:R-:W-:-:S04]  /*f6b0*/  IMAD R11, R3, 0x8, R16 ;  /* 0x00000008030b7824 */ /* 0x000fc800078e0210 */
[----:B------:R-:W0:Y:S08]  /*f6c0*/  SYNCS.PHASECHK.TRANS64.TRYWAIT P0, [R11+URZ+0x90], R4 ;  /* 0x000090040b0075a7 */ /* 0x000e30000800017f */
[----:B------:R-:W1:Y:S01]  /*f6d0*/  @!P1 LDC R5, c[0x0][0x500] ;  /* 0x00014000ff059b82 */ /* 0x000e620000000800 */
[----:B0-----:R-:W-:Y:S05]  /*f6e0*/  @!P0 BRA `(.L_x_308) ;  /* 0x0000001400988947 */ /* 0x001fea0003800000 */
.L_x_341:
[----:B------:R-:W-:Y:S01]  /*f6f0*/  UPRMT UR7, UR26, 0x9910, URZ ;  /* 0x000099101a077896 */ /* 0x000fe2000800003f */
[----:B-1----:R1:W-:Y:S03]  /*f700*/  @!P1 SYNCS.ARRIVE.TRANS64 RZ, [R11+URZ], R5 ;  /* 0x000000050bff99a7 */ /* 0x0023e6000800003f */
[----:B------:R-:W-:-:S06]  /*f710*/  UISETP.NE.AND UP0, UPT, UR7, 0x2, UPT ;  /* 0x000000020700788c */ /* 0x000fcc000bf05270 */
[----:B------:R-:W-:-:S13]  /*f720*/  PLOP3.LUT P0, PT, PT, PT, UP0, 0x80, 0x0 ;  /* 0x000000000000781c */ /* 0x000fda0003f0f008 */
[----:B-1----:R-:W-:Y:S05]  /*f730*/  @P0 BRA `(.L_x_309) ;  /* 0x0000000000040947 */ /* 0x002fea0003800000 */
[----:B------:R-:W-:Y:S01]  /*f740*/  BPT.TRAP 0x1 ;  /* 0x000000040000795c */ /* 0x000fe20000300000 */
.L_x_309:
[C---:B0-----:R-:W-:Y:S01]  /*f750*/  IMAD R4, R3.reuse, 0x1000, R16 ;  /* 0x0000100003047824 */ /* 0x041fe200078e0210 */
[----:B------:R-:W-:Y:S01]  /*f760*/  R2UR UR19, R16 ;  /* 0x00000000101372ca */ /* 0x000fe200000e0000 */
[----:B------:R-:W-:Y:S01]  /*f770*/  IMAD R5, R3, 0x2000, R8 ;  /* 0x0000200003057824 */ /* 0x000fe200078e0208 */
[----:B------:R-:W-:Y:S01]  /*f780*/  R2UR UR9, R11 ;  /* 0x000000000b0972ca */ /* 0x000fe200000e0000 */
[----:B------:R-:W-:Y:S01]  /*f790*/  VIADD R15, R15, 0xffffffff ;  /* 0xffffffff0f0f7836 */ /* 0x000fe20000000000 */
[----:B------:R-:W-:Y:S01]  /*f7a0*/  R2UR UR7, R4 ;  /* 0x00000000040772ca */ /* 0x000fe200000e0000 */
[----:B------:R-:W-:Y:S01]  /*f7b0*/  UIADD3 UR14, UP0, UR24, 0xf0, URZ ;  /* 0x000000f0180e7890 */ /* 0x000fe2000ff1e03f */
[----:B------:R-:W-:Y:S01]  /*f7c0*/  R2UR UR8, R5 ;  /* 0x00000000050872ca */ /* 0x000fe200000e0000 */
[----:B------:R-:W-:Y:S01]  /*f7d0*/  UIADD3 UR28, UP1, UR24, 0x1f0, URZ ;  /* 0x000001f0181c7890 */ /* 0x000fe2000ff3e03f */
[----:B------:R-:W-:Y:S01]  /*f7e0*/  R2UR UR11, R7 ;  /* 0x00000000070b72ca */ /* 0x000fe200000e0000 */
[----:B------:R-:W-:Y:S01]  /*f7f0*/  UIADD3.X UR15, URZ, UR25, URZ, UP0, !UPT ;  /* 0x000000193f0f7290 */ /* 0x000fe200087fe43f */
[----:B------:R-:W-:Y:S01]  /*f800*/  R2UR UR10, R13 ;  /* 0x000000000d0a72ca */ /* 0x000fe200000e0000 */
[----:B------:R-:W-:Y:S01]  /*f810*/  VIADD R3, R3, 0x1 ;  /* 0x0000000103037836 */ /* 0x000fe20000000000 */
[----:B------:R-:W-:Y:S01]  /*f820*/  R2UR UR12, R6 ;  /* 0x00000000060c72ca */ /* 0x000fe200000e0000 */
[----:B------:R-:W-:Y:S01]  /*f830*/  UIADD3.X UR29, URZ, UR25, URZ, UP1, !UPT ;  /* 0x000000193f1d7290 */ /* 0x000fe20008ffe43f */
[----:B------:R-:W-:Y:S01]  /*f840*/  R2UR UR21, R14 ;  /* 0x000000000e1572ca */ /* 0x000fe200000e0000 */
[----:B------:R-:W-:Y:S01]  /*f850*/  UMOV UR16, 0x0 ;  /* 0x0000000000107882 */ /* 0x000fe20000000000 */
[----:B------:R-:W-:Y:S01]  /*f860*/  ISETP.GT.AND P1, PT, R15, 0x1, PT ;  /* 0x000000010f00780c */ /* 0x000fe20003f24270 */
[----:B------:R-:W-:Y:S01]  /*f870*/  UIADD3 UR7, UR7, 0x200, URZ ;  /* 0x0000020007077890 */ /* 0x000fe2000fffe03f */
[----:B------:R-:W-:Y:S01]  /*f880*/  ISETP.NE.AND P0, PT, R3, 0x12, PT ;  /* 0x000000120300780c */ /* 0x000fe20003f05270 */
[----:B------:R-:W-:Y:S01]  /*f890*/  UIADD3 UR19, UR19, 0x12200, UR8 ;  /* 0x0001220013137890 */ /* 0x000fe2000fffe008 */
[----:B------:R-:W-:Y:S01]  /*f8a0*/  VIADD R13, R13, 0x20 ;  /* 0x000000200d0d7836 */ /* 0x000fe20000000000 */
[----:B------:R-:W-:Y:S01]  /*f8b0*/  UMOV UR17, 0x10000000 ;  /* 0x1000000000117882 */ /* 0x000fe20000000000 */
[----:B------:R-:W-:Y:S01]  /*f8c0*/  UMOV UR30, 0xf0000 ;  /* 0x000f0000001e7882 */ /* 0x000fe20000000000 */
[----:B------:R-:W-:Y:S01]  /*f8d0*/  SEL R5, RZ, 0x1, P0 ;  /* 0x00000001ff057807 */ /* 0x000fe20000000000 */
[----:B------:R-:W-:Y:S01]  /*f8e0*/  UMOV UR8, UR7 ;  /* 0x0000000700087c82 */ /* 0x000fe20008000000 */
[----:B------:R-:W-:Y:S01]  /*f8f0*/  SEL R3, R3, RZ, P0 ;  /* 0x000000ff03037207 */ /* 0x000fe20000000000 */
[----:B------:R0:W-:Y:S01]  /*f900*/  UTMALDG.3D [UR8], [UR14], desc[UR16] ;  /* 0x000010080e0075b4 */ /* 0x0001e20008011000 */
[----:B------:R-:W-:Y:S01]  /*f910*/  LOP3.LUT R2, R2, R5, RZ, 0x3c, !PT ;  /* 0x0000000502027212 */ /* 0x000fe200078e3cff */
[----:B0-----:R-:W-:Y:S01]  /*f920*/  UMOV UR11, UR21 ;  /* 0x00000015000b7c82 */ /* 0x001fe20008000000 */
[----:B------:R-:W-:-:S02]  /*f930*/  UMOV UR8, UR19 ;  /* 0x0000001300087c82 */ /* 0x000fc40008000000 */
[----:B------:R0:W-:Y:S02]  /*f940*/  UTMALDG.3D.MULTICAST [UR8], [UR28], UR30, desc[UR16] ;  /* 0x000010081c0073b4 */ /* 0x0001e4000801181e */
[----:B0-----:R-:W-:Y:S05]  /*f950*/  @P1 BRA `(.L_x_310) ;  /* 0xfffffffc003c1947 */ /* 0x001fea000383ffff */
.L_x_307:
[----:B------:R-:W-:Y:S05]  /*f960*/  BSYNC B1 ;  /* 0x0000000000017941 */ /* 0x000fea0003800000 */
.L_x_306:
[----:B------:R-:W2:Y:S01]  /*f970*/  LDL.LU R17, [R1+0x80] ;  /* 0x0000800001117983 */ /* 0x000ea20000300800 */
[----:B------:R-:W-:Y:S01]  /*f980*/  LOP3.LUT P1, RZ, R12, 0xff, RZ, 0xc0, !PT ;  /* 0x000000ff0cff7812 */ /* 0x000fe2000782c0ff */
[----:B------:R-:W-:Y:S01]  /*f990*/  VIADD R10, R10, UR20 ;  /* 0x000000140a0a7c36 */ /* 0x000fe20008000000 */
[----:B------:R-:W-:Y:S01]  /*f9a0*/  ULDC.64 UR8, c[0x0][0x650] ;  /* 0x0001940000087ab9 */ /* 0x000fe20000000a00 */
[----:B------:R-:W3:Y:S01]  /*f9b0*/  LDL.LU R16, [R1+0x84] ;  /* 0x0000840001107983 */ /* 0x000ee20000300800 */
[----:B------:R-:W-:Y:S01]  /*f9c0*/  IMAD.U32 R5, RZ, RZ, UR20 ;  /* 0x00000014ff057e24 */ /* 0x000fe2000f8e00ff */
[----:B------:R-:W-:Y:S01]  /*f9d0*/  UISETP.GE.U32.AND UP0, UPT, UR20, 0x12, UPT ;  /* 0x000000121400788c */ /* 0x000fe2000bf06070 */
[----:B------:R-:W-:Y:S01]  /*f9e0*/  ISETP.GT.U32.AND P0, PT, R10, 0x11, PT ;  /* 0x000000110a00780c */ /* 0x000fe20003f04070 */
[----:B------:R-:W-:Y:S01]  /*f9f0*/  BSSY B1, `(.L_x_311) ;  /* 0x000006d000017945 */ /* 0x000fe20003800000 */
[----:B------:R-:W-:Y:S01]  /*fa00*/  IMAD.MOV.U32 R14, RZ, RZ, -0x1 ;  /* 0xffffffffff0e7424 */ /* 0x000fe200078e00ff */
[----:B------:R-:W-:Y:S01]  /*fa10*/  PRMT R12, RZ, 0x7610, R12 ;  /* 0x00007610ff0c7816 */ /* 0x000fe2000000000c */
[----:B------:R-:W-:Y:S01]  /*fa20*/  IMAD.MOV.U32 R6, RZ, RZ, -0x1 ;  /* 0xffffffffff067424 */ /* 0x000fe200078e00ff */
[----:B------:R-:W-:-:S02]  /*fa30*/  ISETP.LT.U32.AND P0, PT, R5, 0x12, P0 ;  /* 0x000000120500780c */ /* 0x000fc40000701070 */
[----:B------:R-:W0:Y:S01]  /*fa40*/  @P1 S2R R3, SR_CgaCtaId ;  /* 0x0000000000031919 */ /* 0x000e220000008800 */
[----:B------:R-:W-:Y:S02]  /*fa50*/  @P1 MOV R2, 0x400 ;  /* 0x0000040000021802 */ /* 0x000fe40000000f00 */
[----:B------:R-:W-:Y:S02]  /*fa60*/  PLOP3.LUT P3, PT, PT, PT, UP0, 0x80, 0x0 ;  /* 0x000000000000781c */ /* 0x000fe40003f6f008 */
[----:B0-----:R-:W-:Y:S01]  /*fa70*/  @P1 LEA R4, R3, R2, 0x18 ;  /* 0x0000000203041211 */ /* 0x001fe200078ec0ff */
[----:B------:R-:W-:-:S03]  /*fa80*/  IMAD.WIDE.U32 R2, R10, 0x38e38e39, RZ ;  /* 0x38e38e390a027825 */ /* 0x000fc600078e00ff */
[----:B------:R0:W-:Y:S02]  /*fa90*/  @P1 SYNCS.ARRIVE.TRANS64.A1T0 RZ, [R4+URZ+0x138], RZ ;  /* 0x000138ff04ff19a7 */ /* 0x0001e4000810003f */
[----:B------:R-:W-:Y:S02]  /*faa0*/  SHF.R.U32.HI R5, RZ, 0x2, R3 ;  /* 0x00000002ff057819 */ /* 0x000fe40000011603 */
[----:B------:R-:W-:Y:S02]  /*fab0*/  SEL R3, RZ, 0x1, !P0 ;  /* 0x00000001ff037807 */ /* 0x000fe40004000000 */
[----:B------:R-:W-:Y:S01]  /*fac0*/  PRMT R2, RZ, 0x7610, R2 ;  /* 0x00007610ff027816 */ /* 0x000fe20000000002 */
[----:B------:R-:W-:Y:S01]  /*fad0*/  IMAD R10, R5, -0x12, R10 ;  /* 0xffffffee050a7824 */ /* 0x000fe200078e020a */
[----:B------:R-:W-:-:S04]  /*fae0*/  LOP3.LUT R0, R0, R3, RZ, 0x3c, !PT ;  /* 0x0000000300007212 */ /* 0x000fc800078e3cff */
[----:B------:R-:W-:Y:S01]  /*faf0*/  @P3 LOP3.LUT R0, R0, 0x1, R5, 0x78, !PT ;  /* 0x0000000100003812 */ /* 0x000fe200078e7805 */
[----:B------:R-:W-:Y:S01]  /*fb00*/  IMAD.MOV.U32 R5, RZ, RZ, -0x1 ;  /* 0xffffffffff057424 */ /* 0x000fe200078e00ff */
[----:B---3--:R-:W-:-:S04]  /*fb10*/  IADD3 R16, P1, R16, UR22, RZ ;  /* 0x0000001610107c10 */ /* 0x008fc8000ff3e0ff */
[----:B--2---:R-:W-:Y:S01]  /*fb20*/  IADD3.X R17, R17, UR18, RZ, P1, !PT ;  /* 0x0000001211117c10 */ /* 0x004fe20008ffe4ff */
[----:B------:R0:W-:Y:S01]  /*fb30*/  STL [R1+0x84], R16 ;  /* 0x0000841001007387 */ /* 0x0001e20000100800 */
[----:B------:R-:W-:-:S03]  /*fb40*/  ISETP.GE.U32.AND P0, PT, R16, UR8, PT ;  /* 0x0000000810007c0c */ /* 0x000fc6000bf06070 */
[----:B------:R0:W-:Y:S01]  /*fb50*/  STL [R1+0x80], R17 ;  /* 0x0000801101007387 */ /* 0x0001e20000100800 */
[----:B------:R-:W-:-:S13]  /*fb60*/  ISETP.GE.U32.AND.EX P0, PT, R17, UR9, PT, P0 ;  /* 0x0000000911007c0c */ /* 0x000fda000bf06100 */
[----:B0-----:R-:W-:Y:S05]  /*fb70*/  @P0 BRA `(.L_x_312) ;  /* 0x0000000400500947 */ /* 0x001fea0003800000 */
[----:B------:R-:W-:Y:S01]  /*fb80*/  ULDC.64 UR8, c[0x0][0x628] ;  /* 0x00018a0000087ab9 */ /* 0x000fe20000000a00 */
[----:B------:R-:W0:Y:S01]  /*fb90*/  S2R R13, SR_CTAID.X ;  /* 0x00000000000d7919 */ /* 0x000e220000002500 */
[----:B------:R-:W-:Y:S01]  /*fba0*/  ISETP.NE.U32.AND P0, PT, RZ, UR8, PT ;  /* 0x00000008ff007c0c */ /* 0x000fe2000bf05070 */
[----:B------:R-:W-:Y:S01]  /*fbb0*/  ULDC UR10, c[0x0][0x630] ;  /* 0x00018c00000a7ab9 */ /* 0x000fe20000000800 */
[----:B------:R-:W-:Y:S01]  /*fbc0*/  IMAD.MOV.U32 R2, RZ, RZ, R16 ;  /* 0x000000ffff027224 */ /* 0x000fe200078e0010 */
[----:B------:R-:W1:Y:S01]  /*fbd0*/  S2R R11, SR_CTAID.Y ;  /* 0x00000000000b7919 */ /* 0x000e620000002600 */
[----:B------:R-:W-:Y:S01]  /*fbe0*/  ISETP.NE.AND.EX P0, PT, RZ, UR9, PT, P0 ;  /* 0x00000009ff007c0c */ /* 0x000fe2000bf05300 */
[----:B------:R-:W-:-:S12]  /*fbf0*/  IMAD.MOV.U32 R3, RZ, RZ, R17 ;  /* 0x000000ffff037224 */ /* 0x000fd800078e0011 */
[----:B------:R-:W-:Y:S05]  /*fc00*/  @!P0 BRA `(.L_x_313) ;  /* 0x0000000000288947 */ /* 0x000fea0003800000 */
[----:B------:R-:W-:Y:S02]  /*fc10*/  ULDC UR7, c[0x0][0x634] ;  /* 0x00018d0000077ab9 */ /* 0x000fe40000000800 */
[----:B------:R-:W-:-:S05]  /*fc20*/  IADD3 R7, P0, R16, UR7, RZ ;  /* 0x0000000710077c10 */ /* 0x000fca000ff1e0ff */
[----:B------:R-:W-:-:S04]  /*fc30*/  IMAD.X R15, RZ, RZ, R17, P0 ;  /* 0x000000ffff0f7224 */ /* 0x000fc800000e0611 */
[----:B------:R-:W-:-:S04]  /*fc40*/  IMAD.WIDE.U32 R4, R15, UR8, RZ ;  /* 0x000000080f047c25 */ /* 0x000fc8000f8e00ff */
[----:B------:R-:W-:-:S04]  /*fc50*/  IMAD.WIDE.U32 R4, P0, R7, UR9, R4 ;  /* 0x0000000907047c25 */ /* 0x000fc8000f800004 */
[----:B------:R-:W-:-:S04]  /*fc60*/  IMAD.WIDE.U32 R6, R7, UR8, RZ ;  /* 0x0000000807067c25 */ /* 0x000fc8000f8e00ff */
[----:B------:R-:W-:Y:S01]  /*fc70*/  IMAD.X R3, RZ, RZ, RZ, P0 ;  /* 0x000000ffff037224 */ /* 0x000fe200000e06ff */
[----:B------:R-:W-:Y:S01]  /*fc80*/  IADD3 RZ, P0, R7, R4, RZ ;  /* 0x0000000407ff7210 */ /* 0x000fe20007f1e0ff */
[----:B------:R-:W-:-:S04]  /*fc90*/  IMAD.MOV.U32 R2, RZ, RZ, R5 ;  /* 0x000000ffff027224 */ /* 0x000fc800078e0005 */
[----:B------:R-:W-:-:S08]  /*fca0*/  IMAD.WIDE.U32.X R2, R15, UR9, R2, P0 ;  /* 0x000000090f027c25 */ /* 0x000fd000080e0402 */
.L_x_313:
[--C-:B------:R-:W-:Y:S01]  /*fcb0*/  SHF.R.U64 R6, R2, UR10, R3.reuse ;  /* 0x0000000a02067c19 */ /* 0x100fe20008001203 */
[----:B------:R-:W-:Y:S01]  /*fcc0*/  ULDC.64 UR8, c[0x0][0x620] ;  /* 0x0001880000087ab9 */ /* 0x000fe20000000a00 */
[----:B------:R-:W-:Y:S01]  /*fcd0*/  SHF.R.U32.HI R2, RZ, UR10, R3 ;  /* 0x0000000aff027c19 */ /* 0x000fe20008011603 */
[----:B------:R-:W-:Y:S01]  /*fce0*/  IMAD.MOV.U32 R3, RZ, RZ, R17 ;  /* 0x000000ffff037224 */ /* 0x000fe200078e0011 */
[----:B------:R-:W-:Y:S01]  /*fcf0*/  IADD3 R5, P0, RZ, -R6, RZ ;  /* 0x80000006ff057210 */ /* 0x000fe20007f1e0ff */
[----:B------:R-:W-:Y:S01]  /*fd00*/  ULDC UR7, c[0x0][0x150] ;  /* 0x0000540000077ab9 */ /* 0x000fe20000000800 */
[----:B0-----:R-:W-:Y:S01]  /*fd10*/  I2FP.F32.U32 R7, R13 ;  /* 0x0000000d00077245 */ /* 0x001fe20000201000 */
[----:B------:R-:W0:Y:S01]  /*fd20*/  LDC R18, c[0x0][0x144] ;  /* 0x00005100ff127b82 */ /* 0x000e220000000800 */
[----:B------:R-:W-:Y:S01]  /*fd30*/  ULDC.64 UR10, c[0x0][0x640] ;  /* 0x00019000000a7ab9 */ /* 0x000fe20000000a00 */
[----:B------:R-:W-:Y:S01]  /*fd40*/  IMAD.X R2, RZ, RZ, ~R2, P0 ;  /* 0x000000ffff027224 */ /* 0x000fe200000e0e02 */
[----:B------:R-:W-:-:S03]  /*fd50*/  ISETP.NE.U32.AND P0, PT, RZ, UR10, PT ;  /* 0x0000000aff007c0c */ /* 0x000fc6000bf05070 */
[----:B------:R-:W-:Y:S01]  /*fd60*/  IMAD R4, R2, UR8, RZ ;  /* 0x0000000802047c24 */ /* 0x000fe2000f8e02ff */
[----:B------:R-:W-:Y:S01]  /*fd70*/  ISETP.NE.AND.EX P0, PT, RZ, UR11, PT, P0 ;  /* 0x0000000bff007c0c */ /* 0x000fe2000bf05300 */
[----:B------:R-:W-:Y:S02]  /*fd80*/  IMAD.MOV.U32 R2, RZ, RZ, R16 ;  /* 0x000000ffff027224 */ /* 0x000fe400078e0010 */
[----:B------:R-:W2:Y:S02]  /*fd90*/  LDC R16, c[0x0][0x148] ;  /* 0x00005200ff107b82 */ /* 0x000ea40000000800 */
[----:B------:R-:W-:Y:S01]  /*fda0*/  IMAD.WIDE.U32 R2, R5, UR8, R2 ;  /* 0x0000000805027c25 */ /* 0x000fe2000f8e0002 */
[----:B------:R-:W-:-:S03]  /*fdb0*/  ULDC UR8, c[0x0][0x154] ;  /* 0x0000550000087ab9 */ /* 0x000fc60000000800 */
[----:B------:R-:W-:Y:S02]  /*fdc0*/  IMAD R5, R5, UR9, R4 ;  /* 0x0000000905057c24 */ /* 0x000fe4000f8e0204 */
[----:B------:R-:W-:Y:S01]  /*fdd0*/  FMUL R4, R7, UR7 ;  /* 0x0000000707047c20 */ /* 0x000fe20008400000 */
[----:B------:R-:W-:Y:S01]  /*fde0*/  ULDC UR7, c[0x0][0x618] ;  /* 0x0001860000077ab9 */ /* 0x000fe20000000800 */
[----:B------:R-:W-:Y:S01]  /*fdf0*/  ULDC UR9, c[0x0][0x608] ;  /* 0x0001820000097ab9 */ /* 0x000fe20000000800 */
[----:B------:R-:W-:-:S03]  /*fe00*/  IMAD.IADD R3, R3, 0x1, R5 ;  /* 0x0000000103037824 */ /* 0x000fc600078e0205 */
[----:B------:R-:W3:Y:S02]  /*fe10*/  F2I.U32.TRUNC.NTZ R4, R4 ;  /* 0x0000000400047305 */ /* 0x000ee4000020f000 */
[----:B------:R-:W-:Y:S02]  /*fe20*/  SHF.R.U64 R7, R2, UR7, R3 ;  /* 0x0000000702077c19 */ /* 0x000fe40008001203 */
[----:B-1----:R-:W-:-:S05]  /*fe30*/  I2FP.F32.U32 R2, R11 ;  /* 0x0000000b00027245 */ /* 0x002fca0000201000 */
[----:B------:R-:W-:Y:S01]  /*fe40*/  FMUL R5, R2, UR8 ;  /* 0x0000000802057c20 */ /* 0x000fe20008400000 */
[----:B------:R-:W-:Y:S01]  /*fe50*/  SHF.R.U32.HI R2, RZ, UR7, R3 ;  /* 0x00000007ff027c19 */ /* 0x000fe20008011603 */
[----:B------:R-:W-:Y:S02]  /*fe60*/  ULDC UR7, c[0x0][0x658] ;  /* 0x0001960000077ab9 */ /* 0x000fe40000000800 */
[----:B------:R1:W4:Y:S01]  /*fe70*/  F2I.U32.TRUNC.NTZ R19, R5 ;  /* 0x0000000500137305 */ /* 0x000322000020f000 */
[----:B------:R-:W-:Y:S01]  /*fe80*/  SHF.R.U64 R15, R7, UR9, R2 ;  /* 0x00000009070f7c19 */ /* 0x000fe20008001202 */
[----:B---3--:R-:W-:Y:S01]  /*fe90*/  IMAD.MOV R4, RZ, RZ, -R4 ;  /* 0x000000ffff047224 */ /* 0x008fe200078e0a04 */
[----:B------:R-:W-:-:S03]  /*fea0*/  SHF.R.U32.HI R2, RZ, UR9, R2 ;  /* 0x00000009ff027c19 */ /* 0x000fc60008011602 */
[----:B0-----:R-:W-:Y:S01]  /*feb0*/  IMAD R13, R18, R4, R13 ;  /* 0x00000004120d7224 */ /* 0x001fe200078e020d */
[--C-:B------:R-:W-:Y:S02]  /*fec0*/  SHF.R.U64 R14, R15, UR7, R2.reuse ;  /* 0x000000070f0e7c19 */ /* 0x100fe40008001202 */
[----:B------:R-:W-:-:S03]  /*fed0*/  SHF.R.U32.HI R17, RZ, UR7, R2 ;  /* 0x00000007ff117c19 */ /* 0x000fc60008011602 */
[----:B------:R-:W-:Y:S02]  /*fee0*/  IMAD.MOV.U32 R2, RZ, RZ, R14 ;  /* 0x000000ffff027224 */ /* 0x000fe400078e000e */
[----:B------:R-:W-:Y:S01]  /*fef0*/  IMAD.MOV.U32 R3, RZ, RZ, R17 ;  /* 0x000000ffff037224 */ /* 0x000fe200078e0011 */
[----:B-1--4-:R-:W-:Y:S06]  /*ff00*/  @!P0 BRA `(.L_x_314) ;  /* 0x0000000000288947 */ /* 0x012fec0003800000 */
[----:B------:R-:W-:Y:S02]  /*ff10*/  ULDC UR7, c[0x0][0x64c] ;  /* 0x0001930000077ab9 */ /* 0x000fe40000000800 */
[----:B------:R-:W-:-:S05]  /*ff20*/  IADD3 R3, P0, R14, UR7, RZ ;  /* 0x000000070e037c10 */ /* 0x000fca000ff1e0ff */
[----:B------:R-:W-:-:S04]  /*ff30*/  IMAD.X R17, RZ, RZ, R17, P0 ;  /* 0x000000ffff117224 */ /* 0x000fc800000e0611 */
[----:B------:R-:W-:-:S04]  /*ff40*/  IMAD.WIDE.U32 R4, R17, UR10, RZ ;  /* 0x0000000a11047c25 */ /* 0x000fc8000f8e00ff */
[----:B------:R-:W-:-:S04]  /*ff50*/  IMAD.WIDE.U32 R4, P0, R3, UR11, R4 ;  /* 0x0000000b03047c25 */ /* 0x000fc8000f800004 */
[----:B------:R-:W-:-:S04]  /*ff60*/  IMAD.WIDE.U32 R2, R3, UR10, RZ ;  /* 0x0000000a03027c25 */ /* 0x000fc8000f8e00ff */
[----:B------:R-:W-:Y:S01]  /*ff70*/  IMAD.MOV.U32 R2, RZ, RZ, R5 ;  /* 0x000000ffff027224 */ /* 0x000fe200078e0005 */
[----:B------:R-:W-:Y:S01]  /*ff80*/  IADD3 RZ, P1, R3, R4, RZ ;  /* 0x0000000403ff7210 */ /* 0x000fe20007f3e0ff */
[----:B------:R-:W-:-:S04]  /*ff90*/  IMAD.X R3, RZ, RZ, RZ, P0 ;  /* 0x000000ffff037224 */ /* 0x000fc800000e06ff */
[----:B------:R-:W-:-:S08]  /*ffa0*/  IMAD.WIDE.U32.X R2, R17, UR11, R2, P1 ;  /* 0x0000000b11027c25 */ /* 0x000fd000088e0402 */
.L_x_314:
[----:B------:R-:W-:Y:S01]  /*ffb0*/  ULDC UR7, c[0x0][0x648] ;  /* 0x0001920000077ab9 */ /* 0x000fe20000000800 */
[----:B------:R-:W-:Y:S01]  /*ffc0*/  LOP3.LUT R15, R15, UR6, RZ, 0xc0, !PT ;  /* 0x000000060f0f7c12 */ /* 0x000fe2000f8ec0ff */
[----:B------:R-:W-:Y:S01]  /*ffd0*/  IMAD.MOV R19, RZ, RZ, -R19 ;  /* 0x000000ffff137224 */ /* 0x000fe200078e0a13 */
[----:B------:R-:W-:Y:S01]  /*ffe0*/  SHF.R.U64 R2, R2, UR7, R3 ;  /* 0x0000000702027c19 */ /* 0x000fe20008001203 */
[----:B------:R-:W-:Y:S01]  /*fff0*/  ULDC UR7, c[0x0][0x638] ;  /* 0x00018e0000077ab9 */ /* 0x000fe20000000800 */
[----:B------:R-:W-:Y:S01]  /*10000*/  LOP3.LUT R7, R7, UR4, RZ, 0xc0, !PT ;  /* 0x0000000407077c12 */ /* 0x000fe2000f8ec0ff */
[----:B--2---:R-:W-:Y:S01]  /*10010*/  @P2 IMAD R13, R16, R19, R11 ;  /* 0x00000013100d2224 */ /* 0x004fe200078e020b */
[----:B------:R-:W-:Y:S01]  /*10020*/  ULDC UR8, c[0x0][0x610] ;  /* 0x0001840000087ab9 */ /* 0x000fe20000000800 */
[----:B------:R-:W-:Y:S02]  /*10030*/  IMAD.MOV R3, RZ, RZ, -R2 ;  /* 0x000000ffff037224 */ /* 0x000fe400078e0a02 */
[----:B------:R-:W-:-:S02]  /*10040*/  IMAD R2, R2, UR5, R15 ;  /* 0x0000000502027c24 */ /* 0x000fc4000f8e020f */
[----:B------:R-:W-:Y:S01]  /*10050*/  IMAD R14, R3, UR7, R14 ;  /* 0x00000007030e7c24 */ /* 0x000fe2000f8e020e */
[----:B------:R-:W-:Y:S01]  /*10060*/  ULDC UR7, c[0x0][0x600] ;  /* 0x0001800000077ab9 */ /* 0x000fe20000000800 */
[----:B------:R-:W-:Y:S02]  /*10070*/  IMAD R13, R2, UR8, R13 ;  /* 0x00000008020d7c24 */ /* 0x000fe4000f8e020d */
[----:B------:R-:W-:Y:S02]  /*10080*/  IMAD R4, R14, UR7, R7 ;  /* 0x000000070e047c24 */ /* 0x000fe4000f8e0207 */
[----:B------:R-:W-:-:S03]  /*10090*/  IMAD.MOV.U32 R2, RZ, RZ, 0x1 ;  /* 0x00000001ff027424 */ /* 0x000fc600078e00ff */
[----:B------:R-:W-:Y:S02]  /*100a0*/  SEL R14, R4, R13, !P2 ;  /* 0x0000000d040e7207 */ /* 0x000fe40005000000 */
[----:B------:R-:W-:-:S07]  /*100b0*/  SEL R5, R13, R4, !P2 ;  /* 0x000000040d057207 */ /* 0x000fce0005000000 */
.L_x_312:
[----:B------:R-:W-:Y:S05]  /*100c0*/  BSYNC B1 ;  /* 0x0000000000017941 */ /* 0x000fea0003800000 */
.L_x_311:
[----:B------:R-:W-:-:S13]  /*100d0*/  LOP3.LUT P0, RZ, R2, 0xff, RZ, 0xc0, !PT ;  /* 0x000000ff02ff7812 */ /* 0x000fda000780c0ff */
[----:B------:R-:W-:Y:S05]  /*100e0*/  @P0 BRA `(.L_x_315) ;  /* 0xfffffff400240947 */ /* 0x000fea000383ffff */
[----:B------:R-:W-:Y:S05]  /*100f0*/  BSYNC B0 ;  /* 0x0000000000007941 */ /* 0x000fea0003800000 */
.L_x_304:
[----:B------:R-:W-:-:S03]  /*10100*/  UMOV UR7, 0xffffffff ;  /* 0xffffffff00077882 */ /* 0x000fc60000000000 */
[----:B------:R-:W-:Y:S05]  /*10110*/  BRA.DIV UR7, `(.L_x_316) ;  /* 0x0000000e07207947 */ /* 0x000fea000b800000 */
[----:B------:R-:W-:-:S13]  /*10120*/  ELECT P0, URZ, PT ;  /* 0x00000000003f782f */ /* 0x000fda0003800000 */
.L_x_344:
[----:B------:R-:W-:Y:S04]  /*10130*/  BSSY B0, `(.L_x_317) ;  /* 0x00000aa000007945 */ /* 0x000fe80003800000 */
[----:B------:R-:W-:Y:S05]  /*10140*/  @!P0 BRA `(.L_x_318) ;  /* 0x0000000800a08947 */ /* 0x000fea0003800000 */
[----:B------:R-:W-:-:S04]  /*10150*/  ULOP3.LUT UR7, UR13, 0x2, URZ, 0xfc, !UPT ;  /* 0x000000020d077892 */ /* 0x000fc8000f8efc3f */
[----:B------:R-:W-:-:S06]  /*10160*/  UISETP.NE.AND UP0, UPT, UR7, 0x3, UPT ;  /* 0x000000030700788c */ /* 0x000fcc000bf05270 */
[----:B------:R-:W-:-:S13]  /*10170*/  PLOP3.LUT P0, PT, PT, PT, UP0, 0x80, 0x0 ;  /* 0x000000000000781c */ /* 0x000fda0003f0f008 */
[----:B------:R-:W-:Y:S05]  /*10180*/  @!P0 BRA `(.L_x_319) ;  /* 0x0000000000048947 */ /* 0x000fea0003800000 */
[----:B------:R-:W-:Y:S01]  /*10190*/  BPT.TRAP 0x1 ;  /* 0x000000040000795c */ /* 0x000fe20000300000 */
.L_x_319:
[----:B------:R-:W0:Y:S01]  /*101a0*/  S2R R3, SR_CgaCtaId ;  /* 0x0000000000037919 */ /* 0x000e220000008800 */
[----:B------:R-:W-:-:S04]  /*101b0*/  MOV R2, 0x400 ;  /* 0x0000040000027802 */ /* 0x000fc80000000f00 */
[----:B0-----:R-:W-:Y:S02]  /*101c0*/  LEA R3, R3, R2, 0x18 ;  /* 0x0000000203037211 */ /* 0x001fe400078ec0ff */
[----:B------:R-:W-:-:S03]  /*101d0*/  SHF.L.U32 R2, R0, 0x1f, RZ ;  /* 0x0000001f00027819 */ /* 0x000fc600000006ff */
[----:B------:R-:W-:-:S04]  /*101e0*/  VIADD R3, R3, 0x90 ;  /* 0x0000009003037836 */ /* 0x000fc80000000000 */
[C---:B------:R-:W-:Y:S02]  /*101f0*/  IMAD R7, R10.reuse, 0x8, R3 ;  /* 0x000000080a077824 */ /* 0x040fe400078e0203 */
[----:B------:R-:W-:Y:S02]  /*10200*/  VIADD R10, R10, 0x1 ;  /* 0x000000010a0a7836 */ /* 0x000fe40000000000 */
[----:B------:R-:W0:Y:S03]  /*10210*/  SYNCS.PHASECHK.TRANS64.TRYWAIT P0, [R7+URZ], R2 ;  /* 0x00000002070075a7 */ /* 0x000e26000800017f */
[----:B------:R-:W-:-:S04]  /*10220*/  ISETP.NE.AND P1, PT, R10, 0x12, PT ;  /* 0x000000120a00780c */ /* 0x000fc80003f25270 */
[----:B------:R-:W-:Y:S02]  /*10230*/  SEL R5, RZ, 0x1, P1 ;  /* 0x00000001ff057807 */ /* 0x000fe40000800000 */
[----:B------:R-:W-:Y:S02]  /*10240*/  SEL R10, R10, RZ, P1 ;  /* 0x000000ff0a0a7207 */ /* 0x000fe40000800000 */
[----:B------:R-:W-:-:S03]  /*10250*/  LOP3.LUT R5, R0, R5, RZ, 0x3c, !PT ;  /* 0x0000000500057212 */ /* 0x000fc600078e3cff */
[----:B------:R-:W-:Y:S01]  /*10260*/  IMAD R9, R10, 0x8, R3 ;  /* 0x000000080a097824 */ /* 0x000fe200078e0203 */
[----:B------:R-:W-:Y:S01]  /*10270*/  SHF.L.U32 R4, R5, 0x1f, RZ ;  /* 0x0000001f05047819 */ /* 0x000fe200000006ff */
[----:B0-----:R-:W-:Y:S06]  /*10280*/  @!P0 BRA `(.L_x_320) ;  /* 0x0000000800e48947 */ /* 0x001fec0003800000 */
.L_x_345:
[----:B------:R-:W1:Y:S01]  /*10290*/  SYNCS.PHASECHK.TRANS64.TRYWAIT P0, [R9+URZ], R4 ;  /* 0x00000004090075a7 */ /* 0x000e62000800017f */
[----:B------:R-:W-:-:S05]  /*102a0*/  VIADD R0, R10, 0x1 ;  /* 0x000000010a007836 */ /* 0x000fca0000000000 */
[----:B------:R-:W-:-:S04]  /*102b0*/  ISETP.NE.AND P1, PT, R0, 0x12, PT ;  /* 0x000000120000780c */ /* 0x000fc80003f25270 */
[----:B0-----:R-:W-:Y:S02]  /*102c0*/  SEL R2, RZ, 0x1, P1 ;  /* 0x00000001ff027807 */ /* 0x001fe40000800000 */
[----:B------:R-:W-:Y:S02]  /*102d0*/  SEL R0, R0, RZ, P1 ;  /* 0x000000ff00007207 */ /* 0x000fe40000800000 */
[----:B------:R-:W-:-:S03]  /*102e0*/  LOP3.LUT R7, R5, R2, RZ, 0x3c, !PT ;  /* 0x0000000205077212 */ /* 0x000fc600078e3cff */
[----:B------:R-:W-:Y:S01]  /*102f0*/  IMAD R6, R0, 0x8, R3 ;  /* 0x0000000800067824 */ /* 0x000fe200078e0203 */
[----:B------:R-:W-:Y:S01]  /*10300*/  SHF.L.U32 R5, R7, 0x1f, RZ ;  /* 0x0000001f07057819 */ /* 0x000fe200000006ff */
[----:B-1----:R-:W-:Y:S06]  /*10310*/  @!P0 BRA `(.L_x_321) ;  /* 0x0000000800d48947 */ /* 0x002fec0003800000 */
.L_x_346:
[----:B------:R-:W1:Y:S01]  /*10320*/  SYNCS.PHASECHK.TRANS64.TRYWAIT P0, [R6+URZ], R5 ;  /* 0x00000005060075a7 */ /* 0x000e62000800017f */
[----:B------:R-:W-:-:S05]  /*10330*/  VIADD R0, R0, 0x1 ;  /* 0x0000000100007836 */ /* 0x000fca0000000000 */
[----:B------:R-:W-:-:S04]  /*10340*/  ISETP.NE.AND P1, PT, R0, 0x12, PT ;  /* 0x000000120000780c */ /* 0x000fc80003f25270 */
[----:B------:R-:W-:Y:S02]  /*10350*/  SEL R2, RZ, 0x1, P1 ;  /* 0x00000001ff027807 */ /* 0x000fe40000800000 */
[----:B------:R-:W-:Y:S02]  /*10360*/  SEL R0, R0, RZ, P1 ;  /* 0x000000ff00007207 */ /* 0x000fe40000800000 */
[----:B------:R-:W-:-:S03]  /*10370*/  LOP3.LUT R7, R7, R2, RZ, 0x3c, !PT ;  /* 0x0000000207077212 */ /* 0x000fc600078e3cff */
[----:B0-----:R-:W-:Y:S01]  /*10380*/  IMAD R9, R0, 0x8, R3 ;  /* 0x0000000800097824 */ /* 0x001fe200078e0203 */
[----:B------:R-:W-:Y:S01]  /*10390*/  SHF.L.U32 R4, R7, 0x1f, RZ ;  /* 0x0000001f07047819 */ /* 0x000fe200000006ff */
[----:B-1----:R-:W-:Y:S06]  /*103a0*/  @!P0 BRA `(.L_x_322) ;  /* 0x0000000800c48947 */ /* 0x002fec0003800000 */
.L_x_347:
        /* <DEDUP_REMOVED lines=9> */
.L_x_348:
        /* <DEDUP_REMOVED lines=9> */
.L_x_349:
        /* <DEDUP_REMOVED lines=9> */
.L_x_350:
        /* <DEDUP_REMOVED lines=9> */
.L_x_351:
        /* <DEDUP_REMOVED lines=9> */
.L_x_352:
        /* <DEDUP_REMOVED lines=9> */
.L_x_353:
        /* <DEDUP_REMOVED lines=9> */
.L_x_354:
        /* <DEDUP_REMOVED lines=9> */
.L_x_355:
        /* <DEDUP_REMOVED lines=9> */
.L_x_356:
        /* <DEDUP_REMOVED lines=9> */
.L_x_357:
        /* <DEDUP_REMOVED lines=9> */
.L_x_358:
        /* <DEDUP_REMOVED lines=9> */
.L_x_359:
        /* <DEDUP_REMOVED lines=9> */
.L_x_360:
[----:B------:R-:W1:Y:S01]  /*10b00*/  SYNCS.PHASECHK.TRANS64.TRYWAIT P0, [R6+URZ], R5 ;  /* 0x00000005060075a7 */ /* 0x000e62000800017f */
[----:B------:R-:W-:-:S05]  /*10b10*/  VIADD R0, R0, 0x1 ;  /* 0x0000000100007836 */ /* 0x000fca0000000000 */
[----:B------:R-:W-:-:S04]  /*10b20*/  ISETP.NE.AND P1, PT, R0, 0x12, PT ;  /* 0x000000120000780c */ /* 0x000fc80003f25270 */
[----:B------:R-:W-:Y:S02]  /*10b30*/  SEL R2, RZ, 0x1, P1 ;  /* 0x00000001ff027807 */ /* 0x000fe40000800000 */
[----:B------:R-:W-:Y:S02]  /*10b40*/  SEL R0, R0, RZ, P1 ;  /* 0x000000ff00007207 */ /* 0x000fe40000800000 */
[----:B------:R-:W-:Y:S01]  /*10b50*/  LOP3.LUT R2, R7, R2, RZ, 0x3c, !PT ;  /* 0x0000000207027212 */ /* 0x000fe200078e3cff */
[----:B-1----:R-:W-:Y:S06]  /*10b60*/  @!P0 BRA `(.L_x_336) ;  /* 0x0000000400ec8947 */ /* 0x002fec0003800000 */
.L_x_361:
[----:B------:R-:W-:Y:S01]  /*10b70*/  IMAD R3, R0, 0x8, R3 ;  /* 0x0000000800037824 */ /* 0x000fe200078e0203 */
[----:B------:R-:W-:-:S07]  /*10b80*/  SHF.L.U32 R0, R2, 0x1f, RZ ;  /* 0x0000001f02007819 */ /* 0x000fce00000006ff */
.L_x_337:
[----:B--2---:R2:W3:Y:S02]  /*10b90*/  SYNCS.PHASECHK.TRANS64.TRYWAIT P0, [R3+URZ], R0 ;  /* 0x00000000030075a7 */ /* 0x0044e4000800017f */
[----:B---3--:R-:W-:Y:S05]  /*10ba0*/  @!P0 NANOSLEEP.SYNCS 0x989680 ;  /* 0x009896800000895d */ /* 0x008fea0003900000 */
[----:B------:R-:W3:Y:S02]  /*10bb0*/  @!P0 SYNCS.PHASECHK.TRANS64 P0, [R3+URZ], R0 ;  /* 0x00000000030085a7 */ /* 0x000ee4000800007f */
[----:B---3--:R-:W-:Y:S05]  /*10bc0*/  @!P0 BRA `(.L_x_337) ;  /* 0xfffffffc00f08947 */ /* 0x008fea000383ffff */
.L_x_318:
[----:B------:R-:W-:Y:S05]  /*10bd0*/  BSYNC B0 ;  /* 0x0000000000007941 */ /* 0x000fea0003800000 */
.L_x_317:
[----:B------:R-:W-:Y:S05]  /*10be0*/  EXIT ;  /* 0x000000000000794d */ /* 0x000fea0003800000 */
.L_x_22:
[----:B-1----:R-:W-:-:S04]  /*10bf0*/  IMAD.U32 R3, RZ, RZ, UR6 ;  /* 0x00000006ff037e24 */ /* 0x002fc8000f8e00ff */
[----:B------:R1:W2:Y:S03]  /*10c00*/  SYNCS.PHASECHK.TRANS64.TRYWAIT P0, [R3+URZ], R0 ;  /* 0x00000000030075a7 */ /* 0x0002a6000800017f */
[----:B--2---:R-:W-:Y:S05]  /*10c10*/  @!P0 NANOSLEEP.SYNCS 0x989680 ;  /* 0x009896800000895d */ /* 0x004fea0003900000 */
[----:B------:R-:W2:Y:S02]  /*10c20*/  @!P0 SYNCS.PHASECHK.TRANS64 P0, [R3+URZ], R0 ;  /* 0x00000000030085a7 */ /* 0x000ea4000800007f */
[----:B--2---:R-:W-:Y:S05]  /*10c30*/  @!P0 BRA `(.L_x_22) ;  /* 0xfffffffc00ec8947 */ /* 0x004fea000383ffff */
[----:B------:R-:W-:Y:S05]  /*10c40*/  BRA `(.L_x_21) ;  /* 0xffffff1000fc7947 */ /* 0x000fea000383ffff */
.L_x_28:
[----:B-----5:R1:W-:Y:S02]  /*10c50*/  STL [R1+0x90], R0 ;  /* 0x0000900001007387 */ /* 0x0203e40000100800 */
[----:B-1----:R-:W-:-:S04]  /*10c60*/  IMAD.U32 R0, RZ, RZ, UR9 ;  /* 0x00000009ff007e24 */ /* 0x002fc8000f8e00ff */
[----:B------:R1:W3:Y:S03]  /*10c70*/  SYNCS.PHASECHK.TRANS64.TRYWAIT P0, [R0+URZ], R229 ;  /* 0x000000e5000075a7 */ /* 0x0002e6000800017f */
[----:B---3--:R-:W-:Y:S05]  /*10c80*/  @!P0 NANOSLEEP.SYNCS 0x989680 ;  /* 0x009896800000895d */ /* 0x008fea0003900000 */
[----:B------:R1:W3:Y:S02]  /*10c90*/  @!P0 SYNCS.PHASECHK.TRANS64 P0, [R0+URZ], R229 ;  /* 0x000000e5000085a7 */ /* 0x0002e4000800007f */
[----:B-1----:R1:W5:Y:S02]  /*10ca0*/  LDL.LU R0, [R1+0x90] ;  /* 0x0000900001007983 */ /* 0x0023640000300800 */
[----:B-1-3--:R-:W-:Y:S05]  /*10cb0*/  @!P0 BRA `(.L_x_28) ;  /* 0xfffffffc00e48947 */ /* 0x00afea000383ffff */
[----:B------:R-:W-:Y:S05]  /*10cc0*/  BRA `(.L_x_27) ;  /* 0xffffff24005c7947 */ /* 0x000fea000383ffff */
.L_x_305:
[----:B------:R-:W-:Y:S01]  /*10cd0*/  BSSY B1, `(.L_x_338) ;  /* 0x0000006000017945 */ /* 0x000fe20003800000 */
[----:B------:R-:W-:-:S07]  /*10ce0*/  IMAD.MOV.U32 R2, RZ, RZ, -0x1 ;  /* 0xffffffffff027424 */ /* 0x000fce00078e00ff */
[----:B------:R-:W-:Y:S05]  /*10cf0*/  WARPSYNC.COLLECTIVE R2, `(.L_x_339) ;  /* 0x00000000020c7348 */ /* 0x000fea0003c00000 */
[----:B------:R-:W-:Y:S02]  /*10d00*/  ELECT P0, UR62, PT ;  /* 0x00000000003e782f */ /* 0x000fe40003800000 */
[----:B------:R-:W-:Y:S01]  /*10d10*/  MOV R2, UR62 ;  /* 0x0000003e00027c02 */ /* 0x000fe20008000f00 */
[----:B------:R-:W-:Y:S10]  /*10d20*/  ENDCOLLECTIVE ;  /* 0x000000000000791b */ /* 0x000ff40003800000 */
.L_x_339:
[----:B------:R-:W-:Y:S05]  /*10d30*/  BSYNC B1 ;  /* 0x0000000000017941 */ /* 0x000fea0003800000 */
.L_x_338:
[----:B------:R-:W-:Y:S05]  /*10d40*/  BRA `(.L_x_340) ;  /* 0xffffffe800187947 */ /* 0x000fea000383ffff */
.L_x_308:
[----:B0-----:R0:W2:Y:S02]  /*10d50*/  SYNCS.PHASECHK.TRANS64.TRYWAIT P0, [R11+URZ+0x90], R4 ;  /* 0x000090040b0075a7 */ /* 0x0010a4000800017f */
[----:B--2---:R-:W-:Y:S05]  /*10d60*/  @!P0 NANOSLEEP.SYNCS 0x989680 ;  /* 0x009896800000895d */ /* 0x004fea0003900000 */
[----:B------:R-:W2:Y:S02]  /*10d70*/  @!P0 SYNCS.PHASECHK.TRANS64 P0, [R11+URZ+0x90], R4 ;  /* 0x000090040b0085a7 */ /* 0x000ea4000800007f */
[----:B--2---:R-:W-:Y:S05]  /*10d80*/  @!P0 BRA `(.L_x_308) ;  /* 0xfffffffc00f08947 */ /* 0x004fea000383ffff */
[----:B------:R-:W-:Y:S05]  /*10d90*/  BRA `(.L_x_341) ;  /* 0xffffffe800547947 */ /* 0x000fea000383ffff */
.L_x_316:
[----:B------:R-:W-:Y:S01]  /*10da0*/  BSSY B0, `(.L_x_342) ;  /* 0x0000006000007945 */ /* 0x000fe20003800000 */
[----:B------:R-:W-:-:S07]  /*10db0*/  IMAD.MOV.U32 R2, RZ, RZ, -0x1 ;  /* 0xffffffffff027424 */ /* 0x000fce00078e00ff */
[----:B------:R-:W-:Y:S05]  /*10dc0*/  WARPSYNC.COLLECTIVE R2, `(.L_x_343) ;  /* 0x00000000020c7348 */ /* 0x000fea0003c00000 */
[----:B------:R-:W-:Y:S02]  /*10dd0*/  ELECT P0, UR62, PT ;  /* 0x00000000003e782f */ /* 0x000fe40003800000 */
[----:B------:R-:W-:Y:S01]  /*10de0*/  MOV R2, UR62 ;  /* 0x0000003e00027c02 */ /* 0x000fe20008000f00 */
[----:B------:R-:W-:Y:S10]  /*10df0*/  ENDCOLLECTIVE ;  /* 0x000000000000791b */ /* 0x000ff40003800000 */
.L_x_343:
[----:B------:R-:W-:Y:S05]  /*10e00*/  BSYNC B0 ;  /* 0x0000000000007941 */ /* 0x000fea0003800000 */
.L_x_342:
[----:B------:R-:W-:Y:S05]  /*10e10*/  BRA `(.L_x_344) ;  /* 0xfffffff000c47947 */ /* 0x000fea000383ffff */
.L_x_320:
[----:B0-----:R0:W1:Y:S02]  /*10e20*/  SYNCS.PHASECHK.TRANS64.TRYWAIT P0, [R7+URZ], R2 ;  /* 0x00000002070075a7 */ /* 0x001064000800017f */
[----:B-1----:R-:W-:Y:S05]  /*10e30*/  @!P0 NANOSLEEP.SYNCS 0x989680 ;  /* 0x009896800000895d */ /* 0x002fea0003900000 */
[----:B------:R-:W1:Y:S02]  /*10e40*/  @!P0 SYNCS.PHASECHK.TRANS64 P0, [R7+URZ], R2 ;  /* 0x00000002070085a7 */ /* 0x000e64000800007f */
[----:B-1----:R-:W-:Y:S05]  /*10e50*/  @!P0 BRA `(.L_x_320) ;  /* 0xfffffffc00f08947 */ /* 0x002fea000383ffff */
[----:B------:R-:W-:Y:S05]  /*10e60*/  BRA `(.L_x_345) ;  /* 0xfffffff400087947 */ /* 0x000fea000383ffff */
.L_x_321:
[----:B0-----:R0:W1:Y:S02]  /*10e70*/  SYNCS.PHASECHK.TRANS64.TRYWAIT P0, [R9+URZ], R4 ;  /* 0x00000004090075a7 */ /* 0x001064000800017f */
[----:B-1----:R-:W-:Y:S05]  /*10e80*/  @!P0 NANOSLEEP.SYNCS 0x989680 ;  /* 0x009896800000895d */ /* 0x002fea0003900000 */
[----:B------:R-:W1:Y:S02]  /*10e90*/  @!P0 SYNCS.PHASECHK.TRANS64 P0, [R9+URZ], R4 ;  /* 0x00000004090085a7 */ /* 0x000e64000800007f */
[----:B-1----:R-:W-:Y:S05]  /*10ea0*/  @!P0 BRA `(.L_x_321) ;  /* 0xfffffffc00f08947 */ /* 0x002fea000383ffff */
[----:B------:R-:W-:Y:S05]  /*10eb0*/  BRA `(.L_x_346) ;  /* 0xfffffff400187947 */ /* 0x000fea000383ffff */
.L_x_322:
[----:B0-----:R0:W1:Y:S02]  /*10ec0*/  SYNCS.PHASECHK.TRANS64.TRYWAIT P0, [R6+URZ], R5 ;  /* 0x00000005060075a7 */ /* 0x001064000800017f */
[----:B-1----:R-:W-:Y:S05]  /*10ed0*/  @!P0 NANOSLEEP.SYNCS 0x989680 ;  /* 0x009896800000895d */ /* 0x002fea0003900000 */
[----:B------:R-:W1:Y:S02]  /*10ee0*/  @!P0 SYNCS.PHASECHK.TRANS64 P0, [R6+URZ], R5 ;  /* 0x00000005060085a7 */ /* 0x000e64000800007f */
[----:B-1----:R-:W-:Y:S05]  /*10ef0*/  @!P0 BRA `(.L_x_322) ;  /* 0xfffffffc00f08947 */ /* 0x002fea000383ffff */
[----:B------:R-:W-:Y:S05]  /*10f00*/  BRA `(.L_x_347) ;  /* 0xfffffff400287947 */ /* 0x000fea000383ffff */
.L_x_323:
[----:B0-----:R0:W1:Y:S02]  /*10f10*/  SYNCS.PHASECHK.TRANS64.TRYWAIT P0, [R9+URZ], R4 ;  /* 0x00000004090075a7 */ /* 0x001064000800017f */
[----:B-1----:R-:W-:Y:S05]  /*10f20*/  @!P0 NANOSLEEP.SYNCS 0x989680 ;  /* 0x009896800000895d */ /* 0x002fea0003900000 */
[----:B------:R-:W1:Y:S02]  /*10f30*/  @!P0 SYNCS.PHASECHK.TRANS64 P0, [R9+URZ], R4 ;  /* 0x00000004090085a7 */ /* 0x000e64000800007f */
[----:B-1----:R-:W-:Y:S05]  /*10f40*/  @!P0 BRA `(.L_x_323) ;  /* 0xfffffffc00f08947 */ /* 0x002fea000383ffff */
[----:B------:R-:W-:Y:S05]  /*10f50*/  BRA `(.L_x_348) ;  /* 0xfffffff400387947 */ /* 0x000fea000383ffff */
.L_x_324:
[----:B0-----:R0:W1:Y:S02]  /*10f60*/  SYNCS.PHASECHK.TRANS64.TRYWAIT P0, [R6+URZ], R5 ;  /* 0x00000005060075a7 */ /* 0x001064000800017f */
[----:B-1----:R-:W-:Y:S05]  /*10f70*/  @!P0 NANOSLEEP.SYNCS 0x989680 ;  /* 0x009896800000895d */ /* 0x002fea0003900000 */
[----:B------:R-:W1:Y:S02]  /*10f80*/  @!P0 SYNCS.PHASECHK.TRANS64 P0, [R6+URZ], R5 ;  /* 0x00000005060085a7 */ /* 0x000e64000800007f */
[----:B-1----:R-:W-:Y:S05]  /*10f90*/  @!P0 BRA `(.L_x_324) ;  /* 0xfffffffc00f08947 */ /* 0x002fea000383ffff */
[----:B------:R-:W-:Y:S05]  /*10fa0*/  BRA `(.L_x_349) ;  /* 0xfffffff400487947 */ /* 0x000fea000383ffff */
.L_x_325:
[----:B0-----:R0:W1:Y:S02]  /*10fb0*/  SYNCS.PHASECHK.TRANS64.TRYWAIT P0, [R9+URZ], R4 ;  /* 0x00000004090075a7 */ /* 0x001064000800017f */
[----:B-1----:R-:W-:Y:S05]  /*10fc0*/  @!P0 NANOSLEEP.SYNCS 0x989680 ;  /* 0x009896800000895d */ /* 0x002fea0003900000 */
[----:B------:R-:W1:Y:S02]  /*10fd0*/  @!P0 SYNCS.PHASECHK.TRANS64 P0, [R9+URZ], R4 ;  /* 0x00000004090085a7 */ /* 0x000e64000800007f */
[----:B-1----:R-:W-:Y:S05]  /*10fe0*/  @!P0 BRA `(.L_x_325) ;  /* 0xfffffffc00f08947 */ /* 0x002fea000383ffff */
[----:B------:R-:W-:Y:S05]  /*10ff0*/  BRA `(.L_x_350) ;  /* 0xfffffff400587947 */ /* 0x000fea000383ffff */
.L_x_326:
[----:B0-----:R0:W1:Y:S02]  /*11000*/  SYNCS.PHASECHK.TRANS64.TRYWAIT P0, [R6+URZ], R5 ;  /* 0x00000005060075a7 */ /* 0x001064000800017f */
[----:B-1----:R-:W-:Y:S05]  /*11010*/  @!P0 NANOSLEEP.SYNCS 0x989680 ;  /* 0x009896800000895d */ /* 0x002fea0003900000 */
[----:B------:R-:W1:Y:S02]  /*11020*/  @!P0 SYNCS.PHASECHK.TRANS64 P0, [R6+URZ], R5 ;  /* 0x00000005060085a7 */ /* 0x000e64000800007f */
[----:B-1----:R-:W-:Y:S05]  /*11030*/  @!P0 BRA `(.L_x_326) ;  /* 0xfffffffc00f08947 */ /* 0x002fea000383ffff */
[----:B------:R-:W-:Y:S05]  /*11040*/  BRA `(.L_x_351) ;  /* 0xfffffff400687947 */ /* 0x000fea000383ffff */
.L_x_327:
[----:B0-----:R0:W1:Y:S02]  /*11050*/  SYNCS.PHASECHK.TRANS64.TRYWAIT P0, [R9+URZ], R4 ;  /* 0x00000004090075a7 */ /* 0x001064000800017f */
[----:B-1----:R-:W-:Y:S05]  /*11060*/  @!P0 NANOSLEEP.SYNCS 0x989680 ;  /* 0x009896800000895d */ /* 0x002fea0003900000 */
[----:B------:R-:W1:Y:S02]  /*11070*/  @!P0 SYNCS.PHASECHK.TRANS64 P0, [R9+URZ], R4 ;  /* 0x00000004090085a7 */ /* 0x000e64000800007f */
[----:B-1----:R-:W-:Y:S05]  /*11080*/  @!P0 BRA `(.L_x_327) ;  /* 0xfffffffc00f08947 */ /* 0x002fea000383ffff */
[----:B------:R-:W-:Y:S05]  /*11090*/  BRA `(.L_x_352) ;  /* 0xfffffff400787947 */ /* 0x000fea000383ffff */
.L_x_328:
[----:B0-----:R0:W1:Y:S02]  /*110a0*/  SYNCS.PHASECHK.TRANS64.TRYWAIT P0, [R6+URZ], R5 ;  /* 0x00000005060075a7 */ /* 0x001064000800017f */
[----:B-1----:R-:W-:Y:S05]  /*110b0*/  @!P0 NANOSLEEP.SYNCS 0x989680 ;  /* 0x009896800000895d */ /* 0x002fea0003900000 */
[----:B------:R-:W1:Y:S02]  /*110c0*/  @!P0 SYNCS.PHASECHK.TRANS64 P0, [R6+URZ], R5 ;  /* 0x00000005060085a7 */ /* 0x000e64000800007f */
[----:B-1----:R-:W-:Y:S05]  /*110d0*/  @!P0 BRA `(.L_x_328) ;  /* 0xfffffffc00f08947 */ /* 0x002fea000383ffff */
[----:B------:R-:W-:Y:S05]  /*110e0*/  BRA `(.L_x_353) ;  /* 0xfffffff400887947 */ /* 0x000fea000383ffff */
.L_x_329:
[----:B0-----:R0:W1:Y:S02]  /*110f0*/  SYNCS.PHASECHK.TRANS64.TRYWAIT P0, [R9+URZ], R4 ;  /* 0x00000004090075a7 */ /* 0x001064000800017f */
[----:B-1----:R-:W-:Y:S05]  /*11100*/  @!P0 NANOSLEEP.SYNCS 0x989680 ;  /* 0x009896800000895d */ /* 0x002fea0003900000 */
[----:B------:R-:W1:Y:S02]  /*11110*/  @!P0 SYNCS.PHASECHK.TRANS64 P0, [R9+URZ], R4 ;  /* 0x00000004090085a7 */ /* 0x000e64000800007f */
[----:B-1----:R-:W-:Y:S05]  /*11120*/  @!P0 BRA `(.L_x_329) ;  /* 0xfffffffc00f08947 */ /* 0x002fea000383ffff */
[----:B------:R-:W-:Y:S05]  /*11130*/  BRA `(.L_x_354) ;  /* 0xfffffff400987947 */ /* 0x000fea000383ffff */
.L_x_330:
[----:B0-----:R0:W1:Y:S02]  /*11140*/  SYNCS.PHASECHK.TRANS64.TRYWAIT P0, [R6+URZ], R5 ;  /* 0x00000005060075a7 */ /* 0x001064000800017f */
[----:B-1----:R-:W-:Y:S05]  /*11150*/  @!P0 NANOSLEEP.SYNCS 0x989680 ;  /* 0x009896800000895d */ /* 0x002fea0003900000 */
[----:B------:R-:W1:Y:S02]  /*11160*/  @!P0 SYNCS.PHASECHK.TRANS64 P0, [R6+URZ], R5 ;  /* 0x00000005060085a7 */ /* 0x000e64000800007f */
[----:B-1----:R-:W-:Y:S05]  /*11170*/  @!P0 BRA `(.L_x_330) ;  /* 0xfffffffc00f08947 */ /* 0x002fea000383ffff */
[----:B------:R-:W-:Y:S05]  /*11180*/  BRA `(.L_x_355) ;  /* 0xfffffff400a87947 */ /* 0x000fea000383ffff */
.L_x_331:
[----:B0-----:R0:W1:Y:S02]  /*11190*/  SYNCS.PHASECHK.TRANS64.TRYWAIT P0, [R9+URZ], R4 ;  /* 0x00000004090075a7 */ /* 0x001064000800017f */
[----:B-1----:R-:W-:Y:S05]  /*111a0*/  @!P0 NANOSLEEP.SYNCS 0x989680 ;  /* 0x009896800000895d */ /* 0x002fea0003900000 */
[----:B------:R-:W1:Y:S02]  /*111b0*/  @!P0 SYNCS.PHASECHK.TRANS64 P0, [R9+URZ], R4 ;  /* 0x00000004090085a7 */ /* 0x000e64000800007f */
[----:B-1----:R-:W-:Y:S05]  /*111c0*/  @!P0 BRA `(.L_x_331) ;  /* 0xfffffffc00f08947 */ /* 0x002fea000383ffff */
[----:B------:R-:W-:Y:S05]  /*111d0*/  BRA `(.L_x_356) ;  /* 0xfffffff400b87947 */ /* 0x000fea000383ffff */
.L_x_332:
[----:B0-----:R0:W1:Y:S02]  /*111e0*/  SYNCS.PHASECHK.TRANS64.TRYWAIT P0, [R6+URZ], R5 ;  /* 0x00000005060075a7 */ /* 0x001064000800017f */
[----:B-1----:R-:W-:Y:S05]  /*111f0*/  @!P0 NANOSLEEP.SYNCS 0x989680 ;  /* 0x009896800000895d */ /* 0x002fea0003900000 */
[----:B------:R-:W1:Y:S02]  /*11200*/  @!P0 SYNCS.PHASECHK.TRANS64 P0, [R6+URZ], R5 ;  /* 0x00000005060085a7 */ /* 0x000e64000800007f */
[----:B-1----:R-:W-:Y:S05]  /*11210*/  @!P0 BRA `(.L_x_332) ;  /* 0xfffffffc00f08947 */ /* 0x002fea000383ffff */
[----:B------:R-:W-:Y:S05]  /*11220*/  BRA `(.L_x_357) ;  /* 0xfffffff400c87947 */ /* 0x000fea000383ffff */
.L_x_333:
[----:B0-----:R0:W1:Y:S02]  /*11230*/  SYNCS.PHASECHK.TRANS64.TRYWAIT P0, [R9+URZ], R4 ;  /* 0x00000004090075a7 */ /* 0x001064000800017f */
[----:B-1----:R-:W-:Y:S05]  /*11240*/  @!P0 NANOSLEEP.SYNCS 0x989680 ;  /* 0x009896800000895d */ /* 0x002fea0003900000 */
[----:B------:R-:W1:Y:S02]  /*11250*/  @!P0 SYNCS.PHASECHK.TRANS64 P0, [R9+URZ], R4 ;  /* 0x00000004090085a7 */ /* 0x000e64000800007f */
[----:B-1----:R-:W-:Y:S05]  /*11260*/  @!P0 BRA `(.L_x_333) ;  /* 0xfffffffc00f08947 */ /* 0x002fea000383ffff */
[----:B------:R-:W-:Y:S05]  /*11270*/  BRA `(.L_x_358) ;  /* 0xfffffff400d87947 */ /* 0x000fea000383ffff */
.L_x_334:
[----:B0-----:R0:W1:Y:S02]  /*11280*/  SYNCS.PHASECHK.TRANS64.TRYWAIT P0, [R6+URZ], R5 ;  /* 0x00000005060075a7 */ /* 0x001064000800017f */
[----:B-1----:R-:W-:Y:S05]  /*11290*/  @!P0 NANOSLEEP.SYNCS 0x989680 ;  /* 0x009896800000895d */ /* 0x002fea0003900000 */
[----:B------:R-:W1:Y:S02]  /*112a0*/  @!P0 SYNCS.PHASECHK.TRANS64 P0, [R6+URZ], R5 ;  /* 0x00000005060085a7 */ /* 0x000e64000800007f */
[----:B-1----:R-:W-:Y:S05]  /*112b0*/  @!P0 BRA `(.L_x_334) ;  /* 0xfffffffc00f08947 */ /* 0x002fea000383ffff */
[----:B------:R-:W-:Y:S05]  /*112c0*/  BRA `(.L_x_359) ;  /* 0xfffffff400e87947 */ /* 0x000fea000383ffff */
.L_x_335:
[----:B0-----:R0:W1:Y:S02]  /*112d0*/  SYNCS.PHASECHK.TRANS64.TRYWAIT P0, [R9+URZ], R4 ;  /* 0x00000004090075a7 */ /* 0x001064000800017f */
[----:B-1----:R-:W-:Y:S05]  /*112e0*/  @!P0 NANOSLEEP.SYNCS 0x989680 ;  /* 0x009896800000895d */ /* 0x002fea0003900000 */
[----:B------:R-:W1:Y:S02]  /*112f0*/  @!P0 SYNCS.PHASECHK.TRANS64 P0, [R9+URZ], R4 ;  /* 0x00000004090085a7 */ /* 0x000e64000800007f */
[----:B-1----:R-:W-:Y:S05]  /*11300*/  @!P0 BRA `(.L_x_335) ;  /* 0xfffffffc00f08947 */ /* 0x002fea000383ffff */
[----:B------:R-:W-:Y:S05]  /*11310*/  BRA `(.L_x_360) ;  /* 0xfffffff400f87947 */ /* 0x000fea000383ffff */
.L_x_336:
[----:B-1----:R1:W2:Y:S02]  /*11320*/  SYNCS.PHASECHK.TRANS64.TRYWAIT P0, [R6+URZ], R5 ;  /* 0x00000005060075a7 */ /* 0x0022a4000800017f */
[----:B--2---:R-:W-:Y:S05]  /*11330*/  @!P0 NANOSLEEP.SYNCS 0x989680 ;  /* 0x009896800000895d */ /* 0x004fea0003900000 */
[----:B------:R-:W2:Y:S02]  /*11340*/  @!P0 SYNCS.PHASECHK.TRANS64 P0, [R6+URZ], R5 ;  /* 0x00000005060085a7 */ /* 0x000ea4000800007f */
[----:B--2---:R-:W-:Y:S05]  /*11350*/  @!P0 BRA `(.L_x_336) ;  /* 0xfffffffc00f08947 */ /* 0x004fea000383ffff */
[----:B------:R-:W-:Y:S05]  /*11360*/  BRA `(.L_x_361) ;  /* 0xfffffff800007947 */ /* 0x000fea000383ffff */
.L_x_362:
[----:B------:R-:W-:-:S00]  /*11370*/  BRA `(.L_x_362) ;  /* 0xfffffffc00fc7947 */ /* 0x000fc0000383ffff */
[----:B------:R-:W-:-:S00]  /*11380*/  NOP ;  /* 0x0000000000007918 */ /* 0x000fc00000000000 */
[----:B------:R-:W-:-:S00]  /*11390*/  NOP ;  /* 0x0000000000007918 */ /* 0x000fc00000000000 */
[----:B------:R-:W-:-:S00]  /*113a0*/  NOP ;  /* 0x0000000000007918 */ /* 0x000fc00000000000 */
[----:B------:R-:W-:-:S00]  /*113b0*/  NOP ;  /* 0x0000000000007918 */ /* 0x000fc00000000000 */
[----:B------:R-:W-:-:S00]  /*113c0*/  NOP ;  /* 0x0000000000007918 */ /* 0x000fc00000000000 */
[----:B------:R-:W-:-:S00]  /*113d0*/  NOP ;  /* 0x0000000000007918 */ /* 0x000fc00000000000 */
[----:B------:R-:W-:-:S00]  /*113e0*/  NOP ;  /* 0x0000000000007918 */ /* 0x000fc00000000000 */
[----:B------:R-:W-:-:S00]  /*113f0*/  NOP ;  /* 0x0000000000007918 */ /* 0x000fc00000000000 */
.L_x_363:


//--------------------- .nv.shared._ZN7cutlass13device_kernelINS_4gemm6kernel13GemmUniversalIN4cute5tupleIJiiiiEEENS1_10collective13CollectiveMmaINS1_37MainloopSm90TmaGmmaWarpSpecializedFP8ILi18ENS5_IJNS4_1CILi4EEENSA_ILi1EEESC_EEENS1_35KernelTmaWarpSpecializedCooperativeEEENS5_IJNSA_ILi128EEENSA_ILi256EEENSA_ILi32EEEEEENS_12float_e5m2_tENS5_IJlSC_lEEESK_SL_NS4_8TiledMMAINS4_8MMA_AtomIJNS4_4SM904GMMA31MMA_64x256x32_F32E5M2E5M2_SS_TNILNSP_7ScaleInE1ELSR_1EEEEEENS4_6LayoutINS5_IJNSA_ILi2EEESC_SC_EEENS5_IJSC_NSA_ILi0EEESX_EEEEENS5_IJNS4_10UnderscoreES10_S10_EEEEENS4_13SM90_TMA_LOADENS4_14ComposedLayoutINS4_7SwizzleILi1ELi4ELi3EEENS4_18smem_ptr_flag_bitsILi8EEENSU_INS5_IJNSA_ILi8EEESI_EEENS5_IJSI_SC_EEEEEEEvNS4_8identityENS4_23SM90_TMA_LOAD_MULTICASTES1D_vS1E_EENS_8epilogue10collective6detail29Sm90TmaWarpSpecializedAdapterINS1I_15DefaultEpilogueISK_SL_SL_NS1H_6thread17LinearCombinationISK_Li1EffLNS1M_9ScaleType4KindE0ELNS_15FloatRoundStyleE2ESK_EENS1_15EpilogueDefaultEEEEEvvEEEEvNT_6ParamsE --------------------------
	.section	.nv.shared._ZN7cutlass13device_kernelINS_4gemm6kernel13GemmUniversalIN4cute5tupleIJiiiiEEENS1_10collective13CollectiveMmaINS1_37MainloopSm90TmaGmmaWarpSpecializedFP8ILi18ENS5_IJNS4_1CILi4EEENSA_ILi1EEESC_EEENS1_35KernelTmaWarpSpecializedCooperativeEEENS5_IJNSA_ILi128EEENSA_ILi256EEENSA_ILi32EEEEEENS_12float_e5m2_tENS5_IJlSC_lEEESK_SL_NS4_8TiledMMAINS4_8MMA_AtomIJNS4_4SM904GMMA31MMA_64x256x32_F32E5M2E5M2_SS_TNILNSP_7ScaleInE1ELSR_1EEEEEENS4_6LayoutINS5_IJNSA_ILi2EEESC_SC_EEENS5_IJSC_NSA_ILi0EEESX_EEEEENS5_IJNS4_10UnderscoreES10_S10_EEEEENS4_13SM90_TMA_LOADENS4_14ComposedLayoutINS4_7SwizzleILi1ELi4ELi3EEENS4_18smem_ptr_flag_bitsILi8EEENSU_INS5_IJNSA_ILi8EEESI_EEENS5_IJSI_SC_EEEEEEEvNS4_8identityENS4_23SM90_TMA_LOAD_MULTICASTES1D_vS1E_EENS_8epilogue10collective6detail29Sm90TmaWarpSpecializedAdapterINS1I_15DefaultEpilogueISK_SL_SL_NS1H_6thread17LinearCombinationISK_Li1EffLNS1M_9ScaleType4KindE0ELNS_15FloatRoundStyleE2ESK_EENS1_15EpilogueDefaultEEEEEvvEEEEvNT_6ParamsE,"aw",@nobits
	.sectionflags	@""
	.align	16
	.zero		1024


//--------------------- .nv.shared.reserved.0     --------------------------
	.section	.nv.shared.reserved.0,"aw",@nobits
	.weak		__nv_reservedSMEM_offset_0_alias
	.size		__nv_reservedSMEM_offset_0_alias, 0, 0
	.other		__nv_reservedSMEM_offset_0_alias,@"STO_CUDA_RESERVED_SHARED STV_DEFAULT"
__nv_reservedSMEM_offset_0_alias:
	.zero		0


//--------------------- .nv.global                --------------------------
	.section	.nv.global,"aw",@nobits
.nv.global:
	.type		_ZN40_INTERNAL_b4eb5898_4_k_cu_db0f7443_233904cute1_E,@object
	.size		_ZN40_INTERNAL_b4eb5898_4_k_cu_db0f7443_233904cute1_E,(_ZN40_INTERNAL_b4eb5898_4_k_cu_db0f7443_233904cuda3std3__45__cpo6cbeginE - _ZN40_INTERNAL_b4eb5898_4_k_cu_db0f7443_233904cute1_E)
_ZN40_INTERNAL_b4eb5898_4_k_cu_db0f7443_233904cute1_E:
	.zero		1
	.type		_ZN40_INTERNAL_b4eb5898_4_k_cu_db0f7443_233904cuda3std3__45__cpo6cbeginE,@object
	.size		_ZN40_INTERNAL_b4eb5898_4_k_cu_db0f7443_233904cuda3std3__45__cpo6cbeginE,(_ZN40_INTERNAL_b4eb5898_4_k_cu_db0f7443_233904cuda3std3__48in_placeE - _ZN40_INTERNAL_b4eb5898_4_k_cu_db0f7443_233904cuda3std3__45__cpo6cbeginE)
_ZN40_INTERNAL_b4eb5898_4_k_cu_db0f7443_233904cuda3std3__45__cpo6cbeginE:
	.zero		1
	.type		_ZN40_INTERNAL_b4eb5898_4_k_cu_db0f7443_233904cuda3std3__48in_placeE,@object
	.size		_ZN40_INTERNAL_b4eb5898_4_k_cu_db0f7443_233904cuda3std3__48in_placeE,(_ZN40_INTERNAL_b4eb5898_4_k_cu_db0f7443_233904cuda3std6ranges3__45__cpo9iter_moveE - _ZN40_INTERNAL_b4eb5898_4_k_cu_db0f7443_233904cuda3std3__48in_placeE)
_ZN40_INTERNAL_b4eb5898_4_k_cu_db0f7443_233904cuda3std3__48in_placeE:
	.zero		1
	.type		_ZN40_INTERNAL_b4eb5898_4_k_cu_db0f7443_233904cuda3std6ranges3__45__cpo9iter_moveE,@object
	.size		_ZN40_INTERNAL_b4eb5898_4_k_cu_db0f7443_233904cuda3std6ranges3__45__cpo9iter_moveE,(_ZN40_INTERNAL_b4eb5898_4_k_cu_db0f7443_233904cuda3std3__45__cpo5beginE - _ZN40_INTERNAL_b4eb5898_4_k_cu_db0f7443_233904cuda3std6ranges3__45__cpo9iter_moveE)
_ZN40_INTERNAL_b4eb5898_4_k_cu_db0f7443_233904cuda3std6ranges3__45__cpo9iter_moveE:
	.zero		1
	.type		_ZN40_INTERNAL_b4eb5898_4_k_cu_db0f7443_233904cuda3std3__45__cpo5beginE,@object
	.size		_ZN40_INTERNAL_b4eb5898_4_k_cu_db0f7443_233904cuda3std3__45__cpo5beginE,(_ZN40_INTERNAL_b4eb5898_4_k_cu_db0f7443_233904cuda3std3__442_GLOBAL__N__b4eb5898_4_k_cu_db0f7443_233906ignoreE - _ZN40_INTERNAL_b4eb5898_4_k_cu_db0f7443_233904cuda3std3__45__cpo5beginE)
_ZN40_INTERNAL_b4eb5898_4_k_cu_db0f7443_233904cuda3std3__45__cpo5beginE:
	.zero		1
	.type		_ZN40_INTERNAL_b4eb5898_4_k_cu_db0f7443_233904cuda3std3__442_GLOBAL__N__b4eb5898_4_k_cu_db0f7443_233906ignoreE,@object
	.size		_ZN40_INTERNAL_b4eb5898_4_k_cu_db0f7443_233904cuda3std3__442_GLOBAL__N__b4eb5898_4_k_cu_db0f7443_233906ignoreE,(_ZN40_INTERNAL_b4eb5898_4_k_cu_db0f7443_233904cute7productE - _ZN40_INTERNAL_b4eb5898_4_k_cu_db0f7443_233904cuda3std3__442_GLOBAL__N__b4eb5898_4_k_cu_db0f7443_233906ignoreE)
_ZN40_INTERNAL_b4eb5898_4_k_cu_db0f7443_233904cuda3std3__442_GLOBAL__N__b4eb5898_4_k_cu_db0f7443_233906ignoreE:
	.zero		1
	.type		_ZN40_INTERNAL_b4eb5898_4_k_cu_db0f7443_233904cute7productE,@object
	.size		_ZN40_INTERNAL_b4eb5898_4_k_cu_db0f7443_233904cute7productE,(_ZN40_INTERNAL_b4eb5898_4_k_cu_db0f7443_233904cuda3std3__45__cpo3endE - _ZN40_INTERNAL_b4eb5898_4_k_cu_db0f7443_233904cute7productE)
_ZN40_INTERNAL_b4eb5898_4_k_cu_db0f7443_233904cute7productE:
	.zero		1
	.type		_ZN40_INTERNAL_b4eb5898_4_k_cu_db0f7443_233904cuda3std3__45__cpo3endE,@object
	.size		_ZN40_INTERNAL_b4eb5898_4_k_cu_db0f7443_233904cuda3std3__45__cpo3endE,(_ZN40_INTERNAL_b4eb5898_4_k_cu_db0f7443_233904cuda3std3__419piecewise_constructE - _ZN40_INTERNAL_b4eb5898_4_k_cu_db0f7443_233904cuda3std3__45__cpo3endE)
_ZN40_INTERNAL_b4eb5898_4_k_cu_db0f7443_233904cuda3std3__45__cpo3endE:
	.zero		1
	.type		_ZN40_INTERNAL_b4eb5898_4_k_cu_db0f7443_233904cuda3std3__419piecewise_constructE,@object
	.size		_ZN40_INTERNAL_b4eb5898_4_k_cu_db0f7443_233904cuda3std3__419piecewise_constructE,(_ZN40_INTERNAL_b4eb5898_4_k_cu_db0f7443_233904cuda3std3__45__cpo4cendE - _ZN40_INTERNAL_b4eb5898_4_k_cu_db0f7443_233904cuda3std3__419piecewise_constructE)
_ZN40_INTERNAL_b4eb5898_4_k_cu_db0f7443_233904cuda3std3__419piecewise_constructE:
	.zero		1
	.type		_ZN40_INTERNAL_b4eb5898_4_k_cu_db0f7443_233904cuda3std3__45__cpo4cendE,@object
	.size		_ZN40_INTERNAL_b4eb5898_4_k_cu_db0f7443_233904cuda3std3__45__cpo4cendE,(_ZN40_INTERNAL_b4eb5898_4_k_cu_db0f7443_233904cuda3std6ranges3__45__cpo4swapE - _ZN40_INTERNAL_b4eb5898_4_k_cu_db0f7443_233904cuda3std3__45__cpo4cendE)
_ZN40_INTERNAL_b4eb5898_4_k_cu_db0f7443_233904cuda3std3__45__cpo4cendE:
	.zero		1
	.type		_ZN40_INTERNAL_b4eb5898_4_k_cu_db0f7443_233904cuda3std6ranges3__45__cpo4swapE,@object
	.size		_ZN40_INTERNAL_b4eb5898_4_k_cu_db0f7443_233904cuda3std6ranges3__45__cpo4swapE,(.L_7 - _ZN40_INTERNAL_b4eb5898_4_k_cu_db0f7443_233904cuda3std6ranges3__45__cpo4swapE)
_ZN40_INTERNAL_b4eb5898_4_k_cu_db0f7443_233904cuda3std6ranges3__45__cpo4swapE:
	.zero		1
.L_7:


//--------------------- .nv.constant0._ZN7cutlass13device_kernelINS_4gemm6kernel13GemmUniversalIN4cute5tupleIJiiiiEEENS1_10collective13CollectiveMmaINS1_37MainloopSm90TmaGmmaWarpSpecializedFP8ILi18ENS5_IJNS4_1CILi4EEENSA_ILi1EEESC_EEENS1_35KernelTmaWarpSpecializedCooperativeEEENS5_IJNSA_ILi128EEENSA_ILi256EEENSA_ILi32EEEEEENS_12float_e5m2_tENS5_IJlSC_lEEESK_SL_NS4_8TiledMMAINS4_8MMA_AtomIJNS4_4SM904GMMA31MMA_64x256x32_F32E5M2E5M2_SS_TNILNSP_7ScaleInE1ELSR_1EEEEEENS4_6LayoutINS5_IJNSA_ILi2EEESC_SC_EEENS5_IJSC_NSA_ILi0EEESX_EEEEENS5_IJNS4_10UnderscoreES10_S10_EEEEENS4_13SM90_TMA_LOADENS4_14ComposedLayoutINS4_7SwizzleILi1ELi4ELi3EEENS4_18smem_ptr_flag_bitsILi8EEENSU_INS5_IJNSA_ILi8EEESI_EEENS5_IJSI_SC_EEEEEEEvNS4_8identityENS4_23SM90_TMA_LOAD_MULTICASTES1D_vS1E_EENS_8epilogue10collective6detail29Sm90TmaWarpSpecializedAdapterINS1I_15DefaultEpilogueISK_SL_SL_NS1H_6thread17LinearCombinationISK_Li1EffLNS1M_9ScaleType4KindE0ELNS_15FloatRoundStyleE2ESK_EENS1_15EpilogueDefaultEEEEEvvEEEEvNT_6ParamsE --------------------------
	.section	.nv.constant0._ZN7cutlass13device_kernelINS_4gemm6kernel13GemmUniversalIN4cute5tupleIJiiiiEEENS1_10collective13CollectiveMmaINS1_37MainloopSm90TmaGmmaWarpSpecializedFP8ILi18ENS5_IJNS4_1CILi4EEENSA_ILi1EEESC_EEENS1_35KernelTmaWarpSpecializedCooperativeEEENS5_IJNSA_ILi128EEENSA_ILi256EEENSA_ILi32EEEEEENS_12float_e5m2_tENS5_IJlSC_lEEESK_SL_NS4_8TiledMMAINS4_8MMA_AtomIJNS4_4SM904GMMA31MMA_64x256x32_F32E5M2E5M2_SS_TNILNSP_7ScaleInE1ELSR_1EEEEEENS4_6LayoutINS5_IJNSA_ILi2EEESC_SC_EEENS5_IJSC_NSA_ILi0EEESX_EEEEENS5_IJNS4_10UnderscoreES10_S10_EEEEENS4_13SM90_TMA_LOADENS4_14ComposedLayoutINS4_7SwizzleILi1ELi4ELi3EEENS4_18smem_ptr_flag_bitsILi8EEENSU_INS5_IJNSA_ILi8EEESI_EEENS5_IJSI_SC_EEEEEEEvNS4_8identityENS4_23SM90_TMA_LOAD_MULTICASTES1D_vS1E_EENS_8epilogue10collective6detail29Sm90TmaWarpSpecializedAdapterINS1I_15DefaultEpilogueISK_SL_SL_NS1H_6thread17LinearCombinationISK_Li1EffLNS1M_9ScaleType4KindE0ELNS_15FloatRoundStyleE2ESK_EENS1_15EpilogueDefaultEEEEEvvEEEEvNT_6ParamsE,"a",@progbits
	.sectionflags	@""
	.align	4
.nv.constant0._ZN7cutlass13device_kernelINS_4gemm6kernel13GemmUniversalIN4cute5tupleIJiiiiEEENS1_10collective13CollectiveMmaINS1_37MainloopSm90TmaGmmaWarpSpecializedFP8ILi18ENS5_IJNS4_1CILi4EEENSA_ILi1EEESC_EEENS1_35KernelTmaWarpSpecializedCooperativeEEENS5_IJNSA_ILi128EEENSA_ILi256EEENSA_ILi32EEEEEENS_12float_e5m2_tENS5_IJlSC_lEEESK_SL_NS4_8TiledMMAINS4_8MMA_AtomIJNS4_4SM904GMMA31MMA_64x256x32_F32E5M2E5M2_SS_TNILNSP_7ScaleInE1ELSR_1EEEEEENS4_6LayoutINS5_IJNSA_ILi2EEESC_SC_EEENS5_IJSC_NSA_ILi0EEESX_EEEEENS5_IJNS4_10UnderscoreES10_S10_EEEEENS4_13SM90_TMA_LOADENS4_14ComposedLayoutINS4_7SwizzleILi1ELi4ELi3EEENS4_18smem_ptr_flag_bitsILi8EEENSU_INS5_IJNSA_ILi8EEESI_EEENS5_IJSI_SC_EEEEEEEvNS4_8identityENS4_23SM90_TMA_LOAD_MULTICASTES1D_vS1E_EENS_8epilogue10collective6detail29Sm90TmaWarpSpecializedAdapterINS1I_15DefaultEpilogueISK_SL_SL_NS1H_6thread17LinearCombinationISK_Li1EffLNS1M_9ScaleType4KindE0ELNS_15FloatRoundStyleE2ESK_EENS1_15EpilogueDefaultEEEEEvvEEEEvNT_6ParamsE:
	.zero		1664


//--------------------- SYMBOLS --------------------------

	.type		.nv.reservedSmem.offset0,@object
	.size		.nv.reservedSmem.offset0,0x4
